//
// Generated by NVIDIA NVVM Compiler
//
// Compiler Build ID: CL-36424714
// Cuda compilation tools, release 13.0, V13.0.88
// Based on NVVM 20.0.0
//

.version 9.0
.target sm_100
.address_size 64

	// .globl	compute_statistics_extended
// _ZZ27compute_statistics_extendedE5s_min has been demoted
// _ZZ27compute_statistics_extendedE5s_max has been demoted
.extern .shared .align 16 .b8 shared_mem[];
.extern .shared .align 16 .b8 s_cache[];

.visible .entry compute_statistics_extended(
	.param .u64 .ptr .align 1 compute_statistics_extended_param_0,
	.param .u64 .ptr .align 1 compute_statistics_extended_param_1,
	.param .u32 compute_statistics_extended_param_2
)
{
	.reg .pred 	%p<205>;
	.reg .b32 	%r<326>;
	.reg .b32 	%f<482>;
	.reg .b64 	%rd<11>;
	// demoted variable
	.shared .align 4 .f32 _ZZ27compute_statistics_extendedE5s_min;
	// demoted variable
	.shared .align 4 .f32 _ZZ27compute_statistics_extendedE5s_max;
	ld.param.u64 	%rd3, [compute_statistics_extended_param_0];
	ld.param.u64 	%rd4, [compute_statistics_extended_param_1];
	ld.param.u32 	%r71, [compute_statistics_extended_param_2];
	cvta.to.global.u64 	%rd1, %rd3;
	cvta.to.global.u64 	%rd2, %rd4;
	mov.u32 	%r1, %ntid.x;
	shr.u32 	%r72, %r1, 5;
	mul.lo.s32 	%r2, %r72, 36;
	mov.u32 	%r73, shared_mem;
	add.s32 	%r3, %r73, %r2;
	mov.u32 	%r4, %tid.x;
	mov.u32 	%r74, %ctaid.x;
	mad.lo.s32 	%r311, %r74, %r1, %r4;
	and.b32  	%r6, %r4, 31;
	shr.u32 	%r7, %r4, 5;
	add.s32 	%r75, %r1, 31;
	shr.u32 	%r8, %r75, 5;
	setp.gt.u32 	%p1, %r4, 255;
	@%p1 bra 	$L__BB0_2;
	shl.b32 	%r76, %r4, 2;
	add.s32 	%r77, %r3, %r76;
	mov.b32 	%r78, 0;
	st.shared.u32 	[%r77], %r78;
$L__BB0_2:
	bar.sync 	0;
	setp.ge.u32 	%p2, %r311, %r71;
	mov.b32 	%r310, -8388608;
	mov.b32 	%r309, 2139095040;
	@%p2 bra 	$L__BB0_6;
	mov.u32 	%r81, %nctaid.x;
	mul.lo.s32 	%r9, %r81, %r1;
	mov.f32 	%f438, 0f7F800000;
	mov.f32 	%f437, 0fFF800000;
	mov.u32 	%r308, %r311;
$L__BB0_4:
	mul.wide.s32 	%rd5, %r308, 4;
	add.s64 	%rd6, %rd1, %rd5;
	ld.global.nc.f32 	%f116, [%rd6];
	min.f32 	%f438, %f438, %f116;
	max.f32 	%f437, %f437, %f116;
	add.s32 	%r308, %r308, %r9;
	setp.lt.u32 	%p3, %r308, %r71;
	@%p3 bra 	$L__BB0_4;
	mov.b32 	%r309, %f438;
	mov.b32 	%r310, %f437;
$L__BB0_6:
	setp.ne.s32 	%p4, %r4, 0;
	@%p4 bra 	$L__BB0_8;
	mov.b32 	%r82, 2139095040;
	st.shared.u32 	[_ZZ27compute_statistics_extendedE5s_min], %r82;
	mov.b32 	%r83, -8388608;
	st.shared.u32 	[_ZZ27compute_statistics_extendedE5s_max], %r83;
$L__BB0_8:
	setp.ge.u32 	%p5, %r311, %r71;
	bar.sync 	0;
	atom.shared.min.s32 	%r85, [_ZZ27compute_statistics_extendedE5s_min], %r309;
	atom.shared.max.s32 	%r86, [_ZZ27compute_statistics_extendedE5s_max], %r310;
	bar.sync 	0;
	ld.shared.f32 	%f120, [_ZZ27compute_statistics_extendedE5s_max];
	ld.shared.f32 	%f5, [_ZZ27compute_statistics_extendedE5s_min];
	sub.f32 	%f121, %f120, %f5;
	mul.f32 	%f6, %f121, 0f3B800000;
	mov.f32 	%f455, 0f7F800000;
	mov.f32 	%f454, 0fFF800000;
	mov.f32 	%f453, 0f00000000;
	mov.b32 	%r317, -1;
	mov.u32 	%r318, %r317;
	mov.f32 	%f456, %f453;
	mov.f32 	%f457, %f453;
	mov.f32 	%f458, %f453;
	mov.f32 	%f459, %f453;
	@%p5 bra 	$L__BB0_12;
	setp.gt.f32 	%p6, %f6, 0f00000000;
	mov.u32 	%r87, %nctaid.x;
	mul.lo.s32 	%r16, %r87, %r1;
	mov.b32 	%r318, -1;
	mov.f32 	%f454, 0fFF800000;
	mov.f32 	%f455, 0f7F800000;
	mov.f32 	%f459, 0f00000000;
	mov.f32 	%f458, %f459;
	mov.f32 	%f457, %f459;
	mov.f32 	%f456, %f459;
	mov.f32 	%f453, %f459;
	mov.u32 	%r317, %r318;
	@%p6 bra 	$L__BB0_10;
	bra.uni 	$L__BB0_11;
$L__BB0_10:
	mul.wide.s32 	%rd9, %r311, 4;
	add.s64 	%rd10, %rd1, %rd9;
	ld.global.nc.f32 	%f131, [%rd10];
	sub.f32 	%f132, %f131, %f5;
	add.f32 	%f459, %f459, %f131;
	mul.f32 	%f133, %f131, %f131;
	add.f32 	%f458, %f458, %f133;
	mul.f32 	%f134, %f131, %f133;
	add.f32 	%f457, %f457, %f134;
	fma.rn.f32 	%f456, %f131, %f134, %f456;
	add.f32 	%f453, %f453, 0f3F800000;
	setp.lt.f32 	%p10, %f131, %f455;
	selp.b32 	%r318, %r311, %r318, %p10;
	selp.f32 	%f455, %f131, %f455, %p10;
	setp.gt.f32 	%p11, %f131, %f454;
	selp.b32 	%r317, %r311, %r317, %p11;
	selp.f32 	%f454, %f131, %f454, %p11;
	div.rn.f32 	%f135, %f132, %f6;
	cvt.rzi.s32.f32 	%r90, %f135;
	min.s32 	%r91, %r90, 255;
	shl.b32 	%r92, %r91, 2;
	add.s32 	%r93, %r3, %r92;
	atom.shared.add.u32 	%r94, [%r93], 1;
	add.s32 	%r311, %r311, %r16;
	setp.lt.u32 	%p12, %r311, %r71;
	@%p12 bra 	$L__BB0_10;
	bra.uni 	$L__BB0_12;
$L__BB0_11:
	mul.wide.s32 	%rd7, %r311, 4;
	add.s64 	%rd8, %rd1, %rd7;
	ld.global.nc.f32 	%f125, [%rd8];
	add.f32 	%f459, %f459, %f125;
	mul.f32 	%f126, %f125, %f125;
	add.f32 	%f458, %f458, %f126;
	mul.f32 	%f127, %f125, %f126;
	add.f32 	%f457, %f457, %f127;
	fma.rn.f32 	%f456, %f125, %f127, %f456;
	setp.lt.f32 	%p7, %f125, %f455;
	selp.b32 	%r318, %r311, %r318, %p7;
	selp.f32 	%f455, %f125, %f455, %p7;
	setp.gt.f32 	%p8, %f125, %f454;
	selp.b32 	%r317, %r311, %r317, %p8;
	selp.f32 	%f454, %f125, %f454, %p8;
	add.f32 	%f453, %f453, 0f3F800000;
	add.s32 	%r311, %r311, %r16;
	setp.lt.u32 	%p9, %r311, %r71;
	@%p9 bra 	$L__BB0_11;
$L__BB0_12:
	mov.b32 	%r95, %f459;
	shfl.sync.down.b32	%r96|%p13, %r95, 16, 31, -1;
	mov.b32 	%f136, %r96;
	add.f32 	%f137, %f459, %f136;
	mov.b32 	%r97, %f458;
	shfl.sync.down.b32	%r98|%p14, %r97, 16, 31, -1;
	mov.b32 	%f138, %r98;
	add.f32 	%f139, %f458, %f138;
	mov.b32 	%r99, %f457;
	shfl.sync.down.b32	%r100|%p15, %r99, 16, 31, -1;
	mov.b32 	%f140, %r100;
	add.f32 	%f141, %f457, %f140;
	mov.b32 	%r101, %f456;
	shfl.sync.down.b32	%r102|%p16, %r101, 16, 31, -1;
	mov.b32 	%f142, %r102;
	add.f32 	%f143, %f456, %f142;
	mov.b32 	%r103, %f453;
	shfl.sync.down.b32	%r104|%p17, %r103, 16, 31, -1;
	mov.b32 	%f144, %r104;
	add.f32 	%f145, %f453, %f144;
	mov.b32 	%r105, %f455;
	shfl.sync.down.b32	%r106|%p18, %r105, 16, 31, -1;
	mov.b32 	%f146, %r106;
	shfl.sync.down.b32	%r107|%p19, %r318, 16, 31, -1;
	setp.gt.f32 	%p20, %f455, %f146;
	selp.b32 	%r108, %r107, %r318, %p20;
	selp.f32 	%f147, %f146, %f455, %p20;
	mov.b32 	%r109, %f454;
	shfl.sync.down.b32	%r110|%p21, %r109, 16, 31, -1;
	mov.b32 	%f148, %r110;
	shfl.sync.down.b32	%r111|%p22, %r317, 16, 31, -1;
	setp.lt.f32 	%p23, %f454, %f148;
	selp.b32 	%r112, %r111, %r317, %p23;
	selp.f32 	%f149, %f148, %f454, %p23;
	mov.b32 	%r113, %f137;
	shfl.sync.down.b32	%r114|%p24, %r113, 8, 31, -1;
	mov.b32 	%f150, %r114;
	add.f32 	%f151, %f137, %f150;
	mov.b32 	%r115, %f139;
	shfl.sync.down.b32	%r116|%p25, %r115, 8, 31, -1;
	mov.b32 	%f152, %r116;
	add.f32 	%f153, %f139, %f152;
	mov.b32 	%r117, %f141;
	shfl.sync.down.b32	%r118|%p26, %r117, 8, 31, -1;
	mov.b32 	%f154, %r118;
	add.f32 	%f155, %f141, %f154;
	mov.b32 	%r119, %f143;
	shfl.sync.down.b32	%r120|%p27, %r119, 8, 31, -1;
	mov.b32 	%f156, %r120;
	add.f32 	%f157, %f143, %f156;
	mov.b32 	%r121, %f145;
	shfl.sync.down.b32	%r122|%p28, %r121, 8, 31, -1;
	mov.b32 	%f158, %r122;
	add.f32 	%f159, %f145, %f158;
	mov.b32 	%r123, %f147;
	shfl.sync.down.b32	%r124|%p29, %r123, 8, 31, -1;
	mov.b32 	%f160, %r124;
	shfl.sync.down.b32	%r125|%p30, %r108, 8, 31, -1;
	setp.gt.f32 	%p31, %f147, %f160;
	selp.b32 	%r126, %r125, %r108, %p31;
	selp.f32 	%f161, %f160, %f147, %p31;
	mov.b32 	%r127, %f149;
	shfl.sync.down.b32	%r128|%p32, %r127, 8, 31, -1;
	mov.b32 	%f162, %r128;
	shfl.sync.down.b32	%r129|%p33, %r112, 8, 31, -1;
	setp.lt.f32 	%p34, %f149, %f162;
	selp.b32 	%r130, %r129, %r112, %p34;
	selp.f32 	%f163, %f162, %f149, %p34;
	mov.b32 	%r131, %f151;
	shfl.sync.down.b32	%r132|%p35, %r131, 4, 31, -1;
	mov.b32 	%f164, %r132;
	add.f32 	%f165, %f151, %f164;
	mov.b32 	%r133, %f153;
	shfl.sync.down.b32	%r134|%p36, %r133, 4, 31, -1;
	mov.b32 	%f166, %r134;
	add.f32 	%f167, %f153, %f166;
	mov.b32 	%r135, %f155;
	shfl.sync.down.b32	%r136|%p37, %r135, 4, 31, -1;
	mov.b32 	%f168, %r136;
	add.f32 	%f169, %f155, %f168;
	mov.b32 	%r137, %f157;
	shfl.sync.down.b32	%r138|%p38, %r137, 4, 31, -1;
	mov.b32 	%f170, %r138;
	add.f32 	%f171, %f157, %f170;
	mov.b32 	%r139, %f159;
	shfl.sync.down.b32	%r140|%p39, %r139, 4, 31, -1;
	mov.b32 	%f172, %r140;
	add.f32 	%f173, %f159, %f172;
	mov.b32 	%r141, %f161;
	shfl.sync.down.b32	%r142|%p40, %r141, 4, 31, -1;
	mov.b32 	%f174, %r142;
	shfl.sync.down.b32	%r143|%p41, %r126, 4, 31, -1;
	setp.gt.f32 	%p42, %f161, %f174;
	selp.b32 	%r144, %r143, %r126, %p42;
	selp.f32 	%f175, %f174, %f161, %p42;
	mov.b32 	%r145, %f163;
	shfl.sync.down.b32	%r146|%p43, %r145, 4, 31, -1;
	mov.b32 	%f176, %r146;
	shfl.sync.down.b32	%r147|%p44, %r130, 4, 31, -1;
	setp.lt.f32 	%p45, %f163, %f176;
	selp.b32 	%r148, %r147, %r130, %p45;
	selp.f32 	%f177, %f176, %f163, %p45;
	mov.b32 	%r149, %f165;
	shfl.sync.down.b32	%r150|%p46, %r149, 2, 31, -1;
	mov.b32 	%f178, %r150;
	add.f32 	%f179, %f165, %f178;
	mov.b32 	%r151, %f167;
	shfl.sync.down.b32	%r152|%p47, %r151, 2, 31, -1;
	mov.b32 	%f180, %r152;
	add.f32 	%f181, %f167, %f180;
	mov.b32 	%r153, %f169;
	shfl.sync.down.b32	%r154|%p48, %r153, 2, 31, -1;
	mov.b32 	%f182, %r154;
	add.f32 	%f183, %f169, %f182;
	mov.b32 	%r155, %f171;
	shfl.sync.down.b32	%r156|%p49, %r155, 2, 31, -1;
	mov.b32 	%f184, %r156;
	add.f32 	%f185, %f171, %f184;
	mov.b32 	%r157, %f173;
	shfl.sync.down.b32	%r158|%p50, %r157, 2, 31, -1;
	mov.b32 	%f186, %r158;
	add.f32 	%f187, %f173, %f186;
	mov.b32 	%r159, %f175;
	shfl.sync.down.b32	%r160|%p51, %r159, 2, 31, -1;
	mov.b32 	%f188, %r160;
	shfl.sync.down.b32	%r161|%p52, %r144, 2, 31, -1;
	setp.gt.f32 	%p53, %f175, %f188;
	selp.b32 	%r162, %r161, %r144, %p53;
	selp.f32 	%f189, %f188, %f175, %p53;
	mov.b32 	%r163, %f177;
	shfl.sync.down.b32	%r164|%p54, %r163, 2, 31, -1;
	mov.b32 	%f190, %r164;
	shfl.sync.down.b32	%r165|%p55, %r148, 2, 31, -1;
	setp.lt.f32 	%p56, %f177, %f190;
	selp.b32 	%r166, %r165, %r148, %p56;
	selp.f32 	%f191, %f190, %f177, %p56;
	mov.b32 	%r167, %f179;
	shfl.sync.down.b32	%r168|%p57, %r167, 1, 31, -1;
	mov.b32 	%f192, %r168;
	add.f32 	%f42, %f179, %f192;
	mov.b32 	%r169, %f181;
	shfl.sync.down.b32	%r170|%p58, %r169, 1, 31, -1;
	mov.b32 	%f193, %r170;
	add.f32 	%f43, %f181, %f193;
	mov.b32 	%r171, %f183;
	shfl.sync.down.b32	%r172|%p59, %r171, 1, 31, -1;
	mov.b32 	%f194, %r172;
	add.f32 	%f44, %f183, %f194;
	mov.b32 	%r173, %f185;
	shfl.sync.down.b32	%r174|%p60, %r173, 1, 31, -1;
	mov.b32 	%f195, %r174;
	add.f32 	%f45, %f185, %f195;
	mov.b32 	%r175, %f187;
	shfl.sync.down.b32	%r176|%p61, %r175, 1, 31, -1;
	mov.b32 	%f196, %r176;
	add.f32 	%f46, %f187, %f196;
	mov.b32 	%r177, %f189;
	shfl.sync.down.b32	%r178|%p62, %r177, 1, 31, -1;
	mov.b32 	%f197, %r178;
	shfl.sync.down.b32	%r179|%p63, %r162, 1, 31, -1;
	setp.gt.f32 	%p64, %f189, %f197;
	selp.b32 	%r31, %r179, %r162, %p64;
	selp.f32 	%f47, %f197, %f189, %p64;
	mov.b32 	%r180, %f191;
	shfl.sync.down.b32	%r181|%p65, %r180, 1, 31, -1;
	mov.b32 	%f198, %r181;
	shfl.sync.down.b32	%r182|%p66, %r166, 1, 31, -1;
	setp.lt.f32 	%p67, %f191, %f198;
	selp.b32 	%r32, %r182, %r166, %p67;
	selp.f32 	%f48, %f198, %f191, %p67;
	setp.ne.s32 	%p68, %r6, 0;
	setp.ge.u32 	%p69, %r7, %r8;
	or.pred  	%p70, %p68, %p69;
	@%p70 bra 	$L__BB0_14;
	mov.u32 	%r185, shared_mem;
	mad.lo.s32 	%r186, %r7, 36, %r185;
	st.shared.f32 	[%r186], %f42;
	st.shared.f32 	[%r186+4], %f43;
	st.shared.f32 	[%r186+8], %f44;
	st.shared.f32 	[%r186+12], %f45;
	st.shared.f32 	[%r186+16], %f47;
	st.shared.f32 	[%r186+20], %f48;
	st.shared.f32 	[%r186+24], %f46;
	st.shared.u32 	[%r186+28], %r31;
	st.shared.u32 	[%r186+32], %r32;
$L__BB0_14:
	bar.sync 	0;
	setp.gt.u32 	%p71, %r4, 31;
	@%p71 bra 	$L__BB0_44;
	setp.ge.u32 	%p72, %r6, %r8;
	mov.f32 	%f462, 0f7F800000;
	mov.f32 	%f461, 0fFF800000;
	mov.f32 	%f460, 0f00000000;
	mov.b32 	%r319, -1;
	mov.u32 	%r320, %r319;
	mov.f32 	%f463, %f460;
	mov.f32 	%f464, %f460;
	mov.f32 	%f465, %f460;
	mov.f32 	%f466, %f460;
	@%p72 bra 	$L__BB0_17;
	mov.u32 	%r188, shared_mem;
	mad.lo.s32 	%r189, %r6, 36, %r188;
	ld.shared.f32 	%f466, [%r189];
	ld.shared.f32 	%f465, [%r189+4];
	ld.shared.f32 	%f464, [%r189+8];
	ld.shared.f32 	%f463, [%r189+12];
	ld.shared.f32 	%f462, [%r189+16];
	ld.shared.f32 	%f461, [%r189+20];
	ld.shared.f32 	%f460, [%r189+24];
	ld.shared.u32 	%r320, [%r189+28];
	ld.shared.u32 	%r319, [%r189+32];
$L__BB0_17:
	setp.ne.s32 	%p73, %r6, 0;
	mov.b32 	%r190, %f466;
	shfl.sync.down.b32	%r191|%p74, %r190, 16, 31, -1;
	mov.b32 	%f202, %r191;
	add.f32 	%f203, %f466, %f202;
	mov.b32 	%r192, %f465;
	shfl.sync.down.b32	%r193|%p75, %r192, 16, 31, -1;
	mov.b32 	%f204, %r193;
	add.f32 	%f205, %f465, %f204;
	mov.b32 	%r194, %f464;
	shfl.sync.down.b32	%r195|%p76, %r194, 16, 31, -1;
	mov.b32 	%f206, %r195;
	add.f32 	%f207, %f464, %f206;
	mov.b32 	%r196, %f463;
	shfl.sync.down.b32	%r197|%p77, %r196, 16, 31, -1;
	mov.b32 	%f208, %r197;
	add.f32 	%f209, %f463, %f208;
	mov.b32 	%r198, %f460;
	shfl.sync.down.b32	%r199|%p78, %r198, 16, 31, -1;
	mov.b32 	%f210, %r199;
	add.f32 	%f211, %f460, %f210;
	mov.b32 	%r200, %f462;
	shfl.sync.down.b32	%r201|%p79, %r200, 16, 31, -1;
	mov.b32 	%f212, %r201;
	shfl.sync.down.b32	%r202|%p80, %r320, 16, 31, -1;
	setp.gt.f32 	%p81, %f462, %f212;
	selp.b32 	%r203, %r202, %r320, %p81;
	selp.f32 	%f213, %f212, %f462, %p81;
	mov.b32 	%r204, %f461;
	shfl.sync.down.b32	%r205|%p82, %r204, 16, 31, -1;
	mov.b32 	%f214, %r205;
	shfl.sync.down.b32	%r206|%p83, %r319, 16, 31, -1;
	setp.lt.f32 	%p84, %f461, %f214;
	selp.b32 	%r207, %r206, %r319, %p84;
	selp.f32 	%f215, %f214, %f461, %p84;
	mov.b32 	%r208, %f203;
	shfl.sync.down.b32	%r209|%p85, %r208, 8, 31, -1;
	mov.b32 	%f216, %r209;
	add.f32 	%f217, %f203, %f216;
	mov.b32 	%r210, %f205;
	shfl.sync.down.b32	%r211|%p86, %r210, 8, 31, -1;
	mov.b32 	%f218, %r211;
	add.f32 	%f219, %f205, %f218;
	mov.b32 	%r212, %f207;
	shfl.sync.down.b32	%r213|%p87, %r212, 8, 31, -1;
	mov.b32 	%f220, %r213;
	add.f32 	%f221, %f207, %f220;
	mov.b32 	%r214, %f209;
	shfl.sync.down.b32	%r215|%p88, %r214, 8, 31, -1;
	mov.b32 	%f222, %r215;
	add.f32 	%f223, %f209, %f222;
	mov.b32 	%r216, %f211;
	shfl.sync.down.b32	%r217|%p89, %r216, 8, 31, -1;
	mov.b32 	%f224, %r217;
	add.f32 	%f225, %f211, %f224;
	mov.b32 	%r218, %f213;
	shfl.sync.down.b32	%r219|%p90, %r218, 8, 31, -1;
	mov.b32 	%f226, %r219;
	shfl.sync.down.b32	%r220|%p91, %r203, 8, 31, -1;
	setp.gt.f32 	%p92, %f213, %f226;
	selp.b32 	%r221, %r220, %r203, %p92;
	selp.f32 	%f227, %f226, %f213, %p92;
	mov.b32 	%r222, %f215;
	shfl.sync.down.b32	%r223|%p93, %r222, 8, 31, -1;
	mov.b32 	%f228, %r223;
	shfl.sync.down.b32	%r224|%p94, %r207, 8, 31, -1;
	setp.lt.f32 	%p95, %f215, %f228;
	selp.b32 	%r225, %r224, %r207, %p95;
	selp.f32 	%f229, %f228, %f215, %p95;
	mov.b32 	%r226, %f217;
	shfl.sync.down.b32	%r227|%p96, %r226, 4, 31, -1;
	mov.b32 	%f230, %r227;
	add.f32 	%f231, %f217, %f230;
	mov.b32 	%r228, %f219;
	shfl.sync.down.b32	%r229|%p97, %r228, 4, 31, -1;
	mov.b32 	%f232, %r229;
	add.f32 	%f233, %f219, %f232;
	mov.b32 	%r230, %f221;
	shfl.sync.down.b32	%r231|%p98, %r230, 4, 31, -1;
	mov.b32 	%f234, %r231;
	add.f32 	%f235, %f221, %f234;
	mov.b32 	%r232, %f223;
	shfl.sync.down.b32	%r233|%p99, %r232, 4, 31, -1;
	mov.b32 	%f236, %r233;
	add.f32 	%f237, %f223, %f236;
	mov.b32 	%r234, %f225;
	shfl.sync.down.b32	%r235|%p100, %r234, 4, 31, -1;
	mov.b32 	%f238, %r235;
	add.f32 	%f239, %f225, %f238;
	mov.b32 	%r236, %f227;
	shfl.sync.down.b32	%r237|%p101, %r236, 4, 31, -1;
	mov.b32 	%f240, %r237;
	shfl.sync.down.b32	%r238|%p102, %r221, 4, 31, -1;
	setp.gt.f32 	%p103, %f227, %f240;
	selp.b32 	%r239, %r238, %r221, %p103;
	selp.f32 	%f241, %f240, %f227, %p103;
	mov.b32 	%r240, %f229;
	shfl.sync.down.b32	%r241|%p104, %r240, 4, 31, -1;
	mov.b32 	%f242, %r241;
	shfl.sync.down.b32	%r242|%p105, %r225, 4, 31, -1;
	setp.lt.f32 	%p106, %f229, %f242;
	selp.b32 	%r243, %r242, %r225, %p106;
	selp.f32 	%f243, %f242, %f229, %p106;
	mov.b32 	%r244, %f231;
	shfl.sync.down.b32	%r245|%p107, %r244, 2, 31, -1;
	mov.b32 	%f244, %r245;
	add.f32 	%f245, %f231, %f244;
	mov.b32 	%r246, %f233;
	shfl.sync.down.b32	%r247|%p108, %r246, 2, 31, -1;
	mov.b32 	%f246, %r247;
	add.f32 	%f247, %f233, %f246;
	mov.b32 	%r248, %f235;
	shfl.sync.down.b32	%r249|%p109, %r248, 2, 31, -1;
	mov.b32 	%f248, %r249;
	add.f32 	%f249, %f235, %f248;
	mov.b32 	%r250, %f237;
	shfl.sync.down.b32	%r251|%p110, %r250, 2, 31, -1;
	mov.b32 	%f250, %r251;
	add.f32 	%f251, %f237, %f250;
	mov.b32 	%r252, %f239;
	shfl.sync.down.b32	%r253|%p111, %r252, 2, 31, -1;
	mov.b32 	%f252, %r253;
	add.f32 	%f253, %f239, %f252;
	mov.b32 	%r254, %f241;
	shfl.sync.down.b32	%r255|%p112, %r254, 2, 31, -1;
	mov.b32 	%f254, %r255;
	shfl.sync.down.b32	%r256|%p113, %r239, 2, 31, -1;
	setp.gt.f32 	%p114, %f241, %f254;
	selp.b32 	%r257, %r256, %r239, %p114;
	selp.f32 	%f255, %f254, %f241, %p114;
	mov.b32 	%r258, %f243;
	shfl.sync.down.b32	%r259|%p115, %r258, 2, 31, -1;
	mov.b32 	%f256, %r259;
	shfl.sync.down.b32	%r260|%p116, %r243, 2, 31, -1;
	setp.lt.f32 	%p117, %f243, %f256;
	selp.b32 	%r261, %r260, %r243, %p117;
	selp.f32 	%f257, %f256, %f243, %p117;
	mov.b32 	%r262, %f245;
	shfl.sync.down.b32	%r263|%p118, %r262, 1, 31, -1;
	mov.b32 	%f258, %r263;
	add.f32 	%f63, %f245, %f258;
	mov.b32 	%r264, %f247;
	shfl.sync.down.b32	%r265|%p119, %r264, 1, 31, -1;
	mov.b32 	%f259, %r265;
	add.f32 	%f64, %f247, %f259;
	mov.b32 	%r266, %f249;
	shfl.sync.down.b32	%r267|%p120, %r266, 1, 31, -1;
	mov.b32 	%f260, %r267;
	add.f32 	%f65, %f249, %f260;
	mov.b32 	%r268, %f251;
	shfl.sync.down.b32	%r269|%p121, %r268, 1, 31, -1;
	mov.b32 	%f261, %r269;
	add.f32 	%f66, %f251, %f261;
	mov.b32 	%r270, %f253;
	shfl.sync.down.b32	%r271|%p122, %r270, 1, 31, -1;
	mov.b32 	%r272, %f255;
	shfl.sync.down.b32	%r273|%p123, %r272, 1, 31, -1;
	mov.b32 	%f262, %r273;
	shfl.sync.down.b32	%r274|%p124, %r257, 1, 31, -1;
	setp.gt.f32 	%p125, %f255, %f262;
	selp.b32 	%r37, %r274, %r257, %p125;
	selp.f32 	%f67, %f262, %f255, %p125;
	mov.b32 	%r275, %f257;
	shfl.sync.down.b32	%r276|%p126, %r275, 1, 31, -1;
	mov.b32 	%f263, %r276;
	shfl.sync.down.b32	%r277|%p127, %r261, 1, 31, -1;
	setp.lt.f32 	%p128, %f257, %f263;
	selp.b32 	%r38, %r277, %r261, %p128;
	selp.f32 	%f68, %f263, %f257, %p128;
	@%p73 bra 	$L__BB0_44;
	cvt.rn.f32.u32 	%f69, %r71;
	div.rn.f32 	%f70, %f63, %f69;
	div.rn.f32 	%f265, %f64, %f69;
	mul.f32 	%f71, %f70, %f70;
	sub.f32 	%f72, %f265, %f71;
	max.f32 	%f266, %f72, 0f00000000;
	sqrt.rn.f32 	%f73, %f266;
	setp.leu.f32 	%p129, %f73, 0f00000000;
	mov.f32 	%f467, 0f00000000;
	mov.f32 	%f468, %f467;
	@%p129 bra 	$L__BB0_20;
	div.rn.f32 	%f267, %f65, %f69;
	mul.f32 	%f268, %f70, 0f40400000;
	mul.f32 	%f269, %f268, %f72;
	sub.f32 	%f270, %f267, %f269;
	mul.f32 	%f271, %f70, %f71;
	sub.f32 	%f272, %f270, %f271;
	div.rn.f32 	%f273, %f66, %f69;
	mul.f32 	%f274, %f70, 0fC0800000;
	fma.rn.f32 	%f275, %f267, %f274, %f273;
	mul.f32 	%f276, %f70, 0f40C00000;
	mul.f32 	%f277, %f70, %f276;
	fma.rn.f32 	%f278, %f277, %f72, %f275;
	mul.f32 	%f279, %f70, %f268;
	mul.f32 	%f280, %f70, %f279;
	fma.rn.f32 	%f281, %f70, %f280, %f278;
	mul.f32 	%f282, %f73, %f73;
	mul.f32 	%f283, %f73, %f282;
	div.rn.f32 	%f467, %f272, %f283;
	mul.f32 	%f284, %f73, %f283;
	div.rn.f32 	%f285, %f281, %f284;
	add.f32 	%f468, %f285, 0fC0400000;
$L__BB0_20:
	shr.u32 	%r39, %r71, 2;
	shr.u32 	%r40, %r71, 1;
	mul.lo.s32 	%r279, %r71, 3;
	shr.u32 	%r41, %r279, 2;
	mov.b32 	%r321, 0;
	ld.shared.f32 	%f475, [_ZZ27compute_statistics_extendedE5s_min];
	mov.f32 	%f471, %f475;
	mov.f32 	%f472, %f475;
	mov.u32 	%r322, %r321;
$L__BB0_21:
	setp.nan.f32 	%p130, %f475, %f475;
	shl.b32 	%r280, %r321, 2;
	add.s32 	%r44, %r3, %r280;
	ld.shared.u32 	%r281, [%r44];
	add.s32 	%r45, %r281, %r322;
	setp.ge.u32 	%p131, %r45, %r39;
	setp.eq.f32 	%p132, %f472, %f475;
	cvt.rn.f32.u32 	%f286, %r321;
	add.f32 	%f287, %f286, 0f3F000000;
	fma.rn.f32 	%f288, %f6, %f287, %f475;
	selp.f32 	%f289, %f288, %f472, %p132;
	selp.f32 	%f472, %f289, %f472, %p131;
	setp.ge.u32 	%p133, %r45, %r40;
	setp.eq.f32 	%p134, %f471, %f475;
	selp.f32 	%f290, %f288, %f471, %p134;
	selp.f32 	%f471, %f290, %f471, %p133;
	setp.lt.u32 	%p135, %r45, %r41;
	or.pred  	%p136, %p135, %p130;
	mov.u32 	%r323, %r321;
	@%p136 bra 	$L__BB0_23;
$L__BB0_22:
	cvt.rn.f32.u32 	%f326, %r323;
	add.f32 	%f327, %f326, 0f3F000000;
	fma.rn.f32 	%f475, %f6, %f327, %f475;
	bra.uni 	$L__BB0_31;
$L__BB0_23:
	setp.num.f32 	%p137, %f475, %f475;
	add.s32 	%r323, %r321, 1;
	ld.shared.u32 	%r282, [%r44+4];
	add.s32 	%r48, %r282, %r45;
	setp.ge.u32 	%p138, %r48, %r39;
	setp.eq.f32 	%p139, %f472, %f475;
	cvt.rn.f32.u32 	%f291, %r323;
	add.f32 	%f292, %f291, 0f3F000000;
	fma.rn.f32 	%f293, %f6, %f292, %f475;
	selp.f32 	%f294, %f293, %f472, %p139;
	selp.f32 	%f472, %f294, %f472, %p138;
	setp.ge.u32 	%p140, %r48, %r40;
	setp.eq.f32 	%p141, %f471, %f475;
	selp.f32 	%f295, %f293, %f471, %p141;
	selp.f32 	%f471, %f295, %f471, %p140;
	setp.ge.u32 	%p142, %r48, %r41;
	and.pred  	%p143, %p142, %p137;
	@%p143 bra 	$L__BB0_22;
	add.s32 	%r323, %r321, 2;
	ld.shared.u32 	%r283, [%r44+8];
	add.s32 	%r50, %r283, %r48;
	setp.ge.u32 	%p145, %r50, %r39;
	setp.eq.f32 	%p146, %f472, %f475;
	cvt.rn.f32.u32 	%f296, %r323;
	add.f32 	%f297, %f296, 0f3F000000;
	fma.rn.f32 	%f298, %f6, %f297, %f475;
	selp.f32 	%f299, %f298, %f472, %p146;
	selp.f32 	%f472, %f299, %f472, %p145;
	setp.ge.u32 	%p147, %r50, %r40;
	setp.eq.f32 	%p148, %f471, %f475;
	selp.f32 	%f300, %f298, %f471, %p148;
	selp.f32 	%f471, %f300, %f471, %p147;
	setp.ge.u32 	%p149, %r50, %r41;
	and.pred  	%p150, %p149, %p137;
	@%p150 bra 	$L__BB0_22;
	add.s32 	%r323, %r321, 3;
	ld.shared.u32 	%r284, [%r44+12];
	add.s32 	%r52, %r284, %r50;
	setp.ge.u32 	%p152, %r52, %r39;
	setp.eq.f32 	%p153, %f472, %f475;
	cvt.rn.f32.u32 	%f301, %r323;
	add.f32 	%f302, %f301, 0f3F000000;
	fma.rn.f32 	%f303, %f6, %f302, %f475;
	selp.f32 	%f304, %f303, %f472, %p153;
	selp.f32 	%f472, %f304, %f472, %p152;
	setp.ge.u32 	%p154, %r52, %r40;
	setp.eq.f32 	%p155, %f471, %f475;
	selp.f32 	%f305, %f303, %f471, %p155;
	selp.f32 	%f471, %f305, %f471, %p154;
	setp.ge.u32 	%p156, %r52, %r41;
	and.pred  	%p157, %p156, %p137;
	@%p157 bra 	$L__BB0_22;
	add.s32 	%r323, %r321, 4;
	ld.shared.u32 	%r285, [%r44+16];
	add.s32 	%r54, %r285, %r52;
	setp.ge.u32 	%p159, %r54, %r39;
	setp.eq.f32 	%p160, %f472, %f475;
	cvt.rn.f32.u32 	%f306, %r323;
	add.f32 	%f307, %f306, 0f3F000000;
	fma.rn.f32 	%f308, %f6, %f307, %f475;
	selp.f32 	%f309, %f308, %f472, %p160;
	selp.f32 	%f472, %f309, %f472, %p159;
	setp.ge.u32 	%p161, %r54, %r40;
	setp.eq.f32 	%p162, %f471, %f475;
	selp.f32 	%f310, %f308, %f471, %p162;
	selp.f32 	%f471, %f310, %f471, %p161;
	setp.ge.u32 	%p163, %r54, %r41;
	and.pred  	%p164, %p163, %p137;
	@%p164 bra 	$L__BB0_22;
	add.s32 	%r323, %r321, 5;
	ld.shared.u32 	%r286, [%r44+20];
	add.s32 	%r56, %r286, %r54;
	setp.ge.u32 	%p166, %r56, %r39;
	setp.eq.f32 	%p167, %f472, %f475;
	cvt.rn.f32.u32 	%f311, %r323;
	add.f32 	%f312, %f311, 0f3F000000;
	fma.rn.f32 	%f313, %f6, %f312, %f475;
	selp.f32 	%f314, %f313, %f472, %p167;
	selp.f32 	%f472, %f314, %f472, %p166;
	setp.ge.u32 	%p168, %r56, %r40;
	setp.eq.f32 	%p169, %f471, %f475;
	selp.f32 	%f315, %f313, %f471, %p169;
	selp.f32 	%f471, %f315, %f471, %p168;
	setp.ge.u32 	%p170, %r56, %r41;
	and.pred  	%p171, %p170, %p137;
	@%p171 bra 	$L__BB0_22;
	add.s32 	%r323, %r321, 6;
	ld.shared.u32 	%r287, [%r44+24];
	add.s32 	%r58, %r287, %r56;
	setp.ge.u32 	%p173, %r58, %r39;
	setp.eq.f32 	%p174, %f472, %f475;
	cvt.rn.f32.u32 	%f316, %r323;
	add.f32 	%f317, %f316, 0f3F000000;
	fma.rn.f32 	%f318, %f6, %f317, %f475;
	selp.f32 	%f319, %f318, %f472, %p174;
	selp.f32 	%f472, %f319, %f472, %p173;
	setp.ge.u32 	%p175, %r58, %r40;
	setp.eq.f32 	%p176, %f471, %f475;
	selp.f32 	%f320, %f318, %f471, %p176;
	selp.f32 	%f471, %f320, %f471, %p175;
	setp.ge.u32 	%p177, %r58, %r41;
	and.pred  	%p178, %p177, %p137;
	@%p178 bra 	$L__BB0_22;
	add.s32 	%r323, %r321, 7;
	ld.shared.u32 	%r288, [%r44+28];
	add.s32 	%r322, %r288, %r58;
	setp.ge.u32 	%p180, %r322, %r39;
	setp.eq.f32 	%p181, %f472, %f475;
	cvt.rn.f32.u32 	%f321, %r323;
	add.f32 	%f322, %f321, 0f3F000000;
	fma.rn.f32 	%f323, %f6, %f322, %f475;
	selp.f32 	%f324, %f323, %f472, %p181;
	selp.f32 	%f472, %f324, %f472, %p180;
	setp.ge.u32 	%p182, %r322, %r40;
	setp.eq.f32 	%p183, %f471, %f475;
	selp.f32 	%f325, %f323, %f471, %p183;
	selp.f32 	%f471, %f325, %f471, %p182;
	setp.ge.u32 	%p184, %r322, %r41;
	and.pred  	%p185, %p184, %p137;
	@%p185 bra 	$L__BB0_22;
	add.s32 	%r321, %r321, 8;
	setp.ne.s32 	%p186, %r321, 256;
	@%p186 bra 	$L__BB0_21;
$L__BB0_31:
	mov.u32 	%r290, shared_mem;
	add.s32 	%r291, %r2, %r290;
	add.s32 	%r324, %r291, 8;
	mov.f32 	%f477, 0f00000000;
	mov.b32 	%r325, 8;
$L__BB0_32:
	ld.shared.u32 	%r65, [%r324+-8];
	setp.eq.s32 	%p187, %r65, 0;
	@%p187 bra 	$L__BB0_34;
	cvt.rn.f32.u32 	%f329, %r65;
	div.rn.f32 	%f330, %f329, %f69;
	setp.lt.f32 	%p188, %f330, 0f00800000;
	mul.f32 	%f331, %f330, 0f4B000000;
	selp.f32 	%f332, %f331, %f330, %p188;
	selp.f32 	%f333, 0fC1B80000, 0f00000000, %p188;
	mov.b32 	%r292, %f332;
	add.s32 	%r293, %r292, -1060439283;
	and.b32  	%r294, %r293, -8388608;
	sub.s32 	%r295, %r292, %r294;
	mov.b32 	%f334, %r295;
	cvt.rn.f32.s32 	%f335, %r294;
	fma.rn.f32 	%f336, %f335, 0f34000000, %f333;
	add.f32 	%f337, %f334, 0fBF800000;
	fma.rn.f32 	%f338, %f337, 0f3DC6B27F, 0fBE2C7F30;
	fma.rn.f32 	%f339, %f338, %f337, 0f3E2FCF2A;
	fma.rn.f32 	%f340, %f339, %f337, 0fBE374E43;
	fma.rn.f32 	%f341, %f340, %f337, 0f3E520BF4;
	fma.rn.f32 	%f342, %f341, %f337, 0fBE763C8B;
	fma.rn.f32 	%f343, %f342, %f337, 0f3E93BF99;
	fma.rn.f32 	%f344, %f343, %f337, 0fBEB8AA49;
	fma.rn.f32 	%f345, %f344, %f337, 0f3EF6384A;
	fma.rn.f32 	%f346, %f345, %f337, 0fBF38AA3B;
	mul.f32 	%f347, %f337, %f346;
	mul.f32 	%f348, %f337, %f347;
	fma.rn.f32 	%f349, %f337, 0f3FB8AA3B, %f348;
	add.f32 	%f350, %f336, %f349;
	setp.gt.u32 	%p189, %r292, 2139095039;
	fma.rn.f32 	%f351, %f332, 0f7F800000, 0f7F800000;
	selp.f32 	%f352, %f351, %f350, %p189;
	setp.eq.f32 	%p190, %f332, 0f00000000;
	selp.f32 	%f353, 0fFF800000, %f352, %p190;
	mul.f32 	%f354, %f330, %f353;
	sub.f32 	%f477, %f477, %f354;
$L__BB0_34:
	ld.shared.u32 	%r66, [%r324+-4];
	setp.eq.s32 	%p191, %r66, 0;
	@%p191 bra 	$L__BB0_36;
	cvt.rn.f32.u32 	%f355, %r66;
	div.rn.f32 	%f356, %f355, %f69;
	setp.lt.f32 	%p192, %f356, 0f00800000;
	mul.f32 	%f357, %f356, 0f4B000000;
	selp.f32 	%f358, %f357, %f356, %p192;
	selp.f32 	%f359, 0fC1B80000, 0f00000000, %p192;
	mov.b32 	%r296, %f358;
	add.s32 	%r297, %r296, -1060439283;
	and.b32  	%r298, %r297, -8388608;
	sub.s32 	%r299, %r296, %r298;
	mov.b32 	%f360, %r299;
	cvt.rn.f32.s32 	%f361, %r298;
	fma.rn.f32 	%f362, %f361, 0f34000000, %f359;
	add.f32 	%f363, %f360, 0fBF800000;
	fma.rn.f32 	%f364, %f363, 0f3DC6B27F, 0fBE2C7F30;
	fma.rn.f32 	%f365, %f364, %f363, 0f3E2FCF2A;
	fma.rn.f32 	%f366, %f365, %f363, 0fBE374E43;
	fma.rn.f32 	%f367, %f366, %f363, 0f3E520BF4;
	fma.rn.f32 	%f368, %f367, %f363, 0fBE763C8B;
	fma.rn.f32 	%f369, %f368, %f363, 0f3E93BF99;
	fma.rn.f32 	%f370, %f369, %f363, 0fBEB8AA49;
	fma.rn.f32 	%f371, %f370, %f363, 0f3EF6384A;
	fma.rn.f32 	%f372, %f371, %f363, 0fBF38AA3B;
	mul.f32 	%f373, %f363, %f372;
	mul.f32 	%f374, %f363, %f373;
	fma.rn.f32 	%f375, %f363, 0f3FB8AA3B, %f374;
	add.f32 	%f376, %f362, %f375;
	setp.gt.u32 	%p193, %r296, 2139095039;
	fma.rn.f32 	%f377, %f358, 0f7F800000, 0f7F800000;
	selp.f32 	%f378, %f377, %f376, %p193;
	setp.eq.f32 	%p194, %f358, 0f00000000;
	selp.f32 	%f379, 0fFF800000, %f378, %p194;
	mul.f32 	%f380, %f356, %f379;
	sub.f32 	%f477, %f477, %f380;
$L__BB0_36:
	ld.shared.u32 	%r67, [%r324];
	setp.eq.s32 	%p195, %r67, 0;
	@%p195 bra 	$L__BB0_38;
	cvt.rn.f32.u32 	%f381, %r67;
	div.rn.f32 	%f382, %f381, %f69;
	setp.lt.f32 	%p196, %f382, 0f00800000;
	mul.f32 	%f383, %f382, 0f4B000000;
	selp.f32 	%f384, %f383, %f382, %p196;
	selp.f32 	%f385, 0fC1B80000, 0f00000000, %p196;
	mov.b32 	%r300, %f384;
	add.s32 	%r301, %r300, -1060439283;
	and.b32  	%r302, %r301, -8388608;
	sub.s32 	%r303, %r300, %r302;
	mov.b32 	%f386, %r303;
	cvt.rn.f32.s32 	%f387, %r302;
	fma.rn.f32 	%f388, %f387, 0f34000000, %f385;
	add.f32 	%f389, %f386, 0fBF800000;
	fma.rn.f32 	%f390, %f389, 0f3DC6B27F, 0fBE2C7F30;
	fma.rn.f32 	%f391, %f390, %f389, 0f3E2FCF2A;
	fma.rn.f32 	%f392, %f391, %f389, 0fBE374E43;
	fma.rn.f32 	%f393, %f392, %f389, 0f3E520BF4;
	fma.rn.f32 	%f394, %f393, %f389, 0fBE763C8B;
	fma.rn.f32 	%f395, %f394, %f389, 0f3E93BF99;
	fma.rn.f32 	%f396, %f395, %f389, 0fBEB8AA49;
	fma.rn.f32 	%f397, %f396, %f389, 0f3EF6384A;
	fma.rn.f32 	%f398, %f397, %f389, 0fBF38AA3B;
	mul.f32 	%f399, %f389, %f398;
	mul.f32 	%f400, %f389, %f399;
	fma.rn.f32 	%f401, %f389, 0f3FB8AA3B, %f400;
	add.f32 	%f402, %f388, %f401;
	setp.gt.u32 	%p197, %r300, 2139095039;
	fma.rn.f32 	%f403, %f384, 0f7F800000, 0f7F800000;
	selp.f32 	%f404, %f403, %f402, %p197;
	setp.eq.f32 	%p198, %f384, 0f00000000;
	selp.f32 	%f405, 0fFF800000, %f404, %p198;
	mul.f32 	%f406, %f382, %f405;
	sub.f32 	%f477, %f477, %f406;
$L__BB0_38:
	ld.shared.u32 	%r68, [%r324+4];
	setp.eq.s32 	%p199, %r68, 0;
	@%p199 bra 	$L__BB0_40;
	cvt.rn.f32.u32 	%f407, %r68;
	div.rn.f32 	%f408, %f407, %f69;
	setp.lt.f32 	%p200, %f408, 0f00800000;
	mul.f32 	%f409, %f408, 0f4B000000;
	selp.f32 	%f410, %f409, %f408, %p200;
	selp.f32 	%f411, 0fC1B80000, 0f00000000, %p200;
	mov.b32 	%r304, %f410;
	add.s32 	%r305, %r304, -1060439283;
	and.b32  	%r306, %r305, -8388608;
	sub.s32 	%r307, %r304, %r306;
	mov.b32 	%f412, %r307;
	cvt.rn.f32.s32 	%f413, %r306;
	fma.rn.f32 	%f414, %f413, 0f34000000, %f411;
	add.f32 	%f415, %f412, 0fBF800000;
	fma.rn.f32 	%f416, %f415, 0f3DC6B27F, 0fBE2C7F30;
	fma.rn.f32 	%f417, %f416, %f415, 0f3E2FCF2A;
	fma.rn.f32 	%f418, %f417, %f415, 0fBE374E43;
	fma.rn.f32 	%f419, %f418, %f415, 0f3E520BF4;
	fma.rn.f32 	%f420, %f419, %f415, 0fBE763C8B;
	fma.rn.f32 	%f421, %f420, %f415, 0f3E93BF99;
	fma.rn.f32 	%f422, %f421, %f415, 0fBEB8AA49;
	fma.rn.f32 	%f423, %f422, %f415, 0f3EF6384A;
	fma.rn.f32 	%f424, %f423, %f415, 0fBF38AA3B;
	mul.f32 	%f425, %f415, %f424;
	mul.f32 	%f426, %f415, %f425;
	fma.rn.f32 	%f427, %f415, 0f3FB8AA3B, %f426;
	add.f32 	%f428, %f414, %f427;
	setp.gt.u32 	%p201, %r304, 2139095039;
	fma.rn.f32 	%f429, %f410, 0f7F800000, 0f7F800000;
	selp.f32 	%f430, %f429, %f428, %p201;
	setp.eq.f32 	%p202, %f410, 0f00000000;
	selp.f32 	%f431, 0fFF800000, %f430, %p202;
	mul.f32 	%f432, %f408, %f431;
	sub.f32 	%f477, %f477, %f432;
$L__BB0_40:
	add.s32 	%r325, %r325, 16;
	add.s32 	%r324, %r324, 16;
	setp.ne.s32 	%p203, %r325, 1032;
	@%p203 bra 	$L__BB0_32;
	st.global.f32 	[%rd2], %f70;
	st.global.f32 	[%rd2+4], %f73;
	st.global.f32 	[%rd2+8], %f67;
	st.global.f32 	[%rd2+12], %f68;
	st.global.f32 	[%rd2+16], %f467;
	st.global.f32 	[%rd2+20], %f468;
	st.global.f32 	[%rd2+24], %f472;
	st.global.f32 	[%rd2+28], %f471;
	st.global.f32 	[%rd2+32], %f475;
	sub.f32 	%f434, %f68, %f67;
	st.global.f32 	[%rd2+36], %f434;
	setp.eq.f32 	%p204, %f70, 0f00000000;
	mov.f32 	%f481, 0f00000000;
	@%p204 bra 	$L__BB0_43;
	abs.f32 	%f435, %f70;
	div.rn.f32 	%f481, %f73, %f435;
$L__BB0_43:
	st.global.f32 	[%rd2+40], %f481;
	sub.f32 	%f436, %f475, %f472;
	st.global.f32 	[%rd2+44], %f436;
	st.global.f32 	[%rd2+48], %f64;
	st.global.f32 	[%rd2+52], %f477;
	st.global.u32 	[%rd2+56], %r37;
	st.global.u32 	[%rd2+60], %r38;
$L__BB0_44:
	ret;

}
	// .globl	compute_cross_correlation
.visible .entry compute_cross_correlation(
	.param .u64 .ptr .align 1 compute_cross_correlation_param_0,
	.param .u64 .ptr .align 1 compute_cross_correlation_param_1,
	.param .u64 .ptr .align 1 compute_cross_correlation_param_2,
	.param .u32 compute_cross_correlation_param_3,
	.param .u32 compute_cross_correlation_param_4
)
{
	.reg .pred 	%p<13>;
	.reg .b32 	%r<48>;
	.reg .b32 	%f<70>;
	.reg .b64 	%rd<13>;

	ld.param.u64 	%rd3, [compute_cross_correlation_param_0];
	ld.param.u64 	%rd4, [compute_cross_correlation_param_1];
	ld.param.u64 	%rd5, [compute_cross_correlation_param_2];
	ld.param.u32 	%r21, [compute_cross_correlation_param_3];
	ld.param.u32 	%r22, [compute_cross_correlation_param_4];
	mov.u32 	%r1, %tid.x;
	mov.u32 	%r2, %ctaid.x;
	sub.s32 	%r3, %r2, %r22;
	abs.s32 	%r23, %r3;
	setp.gt.s32 	%p1, %r23, %r22;
	@%p1 bra 	$L__BB1_12;
	neg.s32 	%r25, %r3;
	max.s32 	%r26, %r25, 0;
	sub.s32 	%r27, %r21, %r3;
	min.u32 	%r4, %r21, %r27;
	add.s32 	%r44, %r26, %r1;
	setp.ge.s32 	%p2, %r44, %r4;
	mov.b32 	%r46, 0;
	mov.f32 	%f64, 0f00000000;
	mov.f32 	%f65, %f64;
	mov.f32 	%f66, %f64;
	mov.f32 	%f67, %f64;
	mov.f32 	%f68, %f64;
	@%p2 bra 	$L__BB1_4;
	mov.u32 	%r6, %ntid.x;
	cvta.to.global.u64 	%rd1, %rd3;
	cvta.to.global.u64 	%rd2, %rd4;
	mov.f32 	%f68, 0f00000000;
	mov.b32 	%r46, 0;
	mov.f32 	%f67, %f68;
	mov.f32 	%f66, %f68;
	mov.f32 	%f65, %f68;
	mov.f32 	%f64, %f68;
$L__BB1_3:
	mul.wide.s32 	%rd6, %r44, 4;
	add.s64 	%rd7, %rd1, %rd6;
	ld.global.nc.f32 	%f23, [%rd7];
	add.s32 	%r29, %r44, %r3;
	mul.wide.s32 	%rd8, %r29, 4;
	add.s64 	%rd9, %rd2, %rd8;
	ld.global.nc.f32 	%f24, [%rd9];
	fma.rn.f32 	%f64, %f23, %f24, %f64;
	add.f32 	%f65, %f65, %f23;
	add.f32 	%f66, %f66, %f24;
	fma.rn.f32 	%f67, %f23, %f23, %f67;
	fma.rn.f32 	%f68, %f24, %f24, %f68;
	add.s32 	%r46, %r46, 1;
	add.s32 	%r44, %r44, %r6;
	setp.lt.s32 	%p3, %r44, %r4;
	@%p3 bra 	$L__BB1_3;
$L__BB1_4:
	shl.b32 	%r30, %r1, 2;
	mov.u32 	%r31, s_cache;
	add.s32 	%r12, %r31, %r30;
	st.shared.f32 	[%r12], %f64;
	mov.u32 	%r47, %ntid.x;
	shl.b32 	%r14, %r47, 2;
	add.s32 	%r15, %r12, %r14;
	st.shared.f32 	[%r15], %f65;
	add.s32 	%r16, %r15, %r14;
	st.shared.f32 	[%r16], %f66;
	add.s32 	%r17, %r16, %r14;
	st.shared.f32 	[%r17], %f67;
	add.s32 	%r18, %r17, %r14;
	st.shared.f32 	[%r18], %f68;
	bar.sync 	0;
	setp.lt.u32 	%p4, %r47, 2;
	@%p4 bra 	$L__BB1_8;
$L__BB1_5:
	shr.u32 	%r20, %r47, 1;
	setp.ge.u32 	%p5, %r1, %r20;
	@%p5 bra 	$L__BB1_7;
	shl.b32 	%r32, %r20, 2;
	add.s32 	%r33, %r12, %r32;
	ld.shared.f32 	%f25, [%r33];
	ld.shared.f32 	%f26, [%r12];
	add.f32 	%f27, %f25, %f26;
	st.shared.f32 	[%r12], %f27;
	add.s32 	%r34, %r33, %r14;
	ld.shared.f32 	%f28, [%r34];
	ld.shared.f32 	%f29, [%r15];
	add.f32 	%f30, %f28, %f29;
	st.shared.f32 	[%r15], %f30;
	add.s32 	%r35, %r34, %r14;
	ld.shared.f32 	%f31, [%r35];
	ld.shared.f32 	%f32, [%r16];
	add.f32 	%f33, %f31, %f32;
	st.shared.f32 	[%r16], %f33;
	add.s32 	%r36, %r35, %r14;
	ld.shared.f32 	%f34, [%r36];
	ld.shared.f32 	%f35, [%r17];
	add.f32 	%f36, %f34, %f35;
	st.shared.f32 	[%r17], %f36;
	add.s32 	%r37, %r36, %r14;
	ld.shared.f32 	%f37, [%r37];
	ld.shared.f32 	%f38, [%r18];
	add.f32 	%f39, %f37, %f38;
	st.shared.f32 	[%r18], %f39;
$L__BB1_7:
	bar.sync 	0;
	setp.gt.u32 	%p6, %r47, 3;
	mov.u32 	%r47, %r20;
	@%p6 bra 	$L__BB1_5;
$L__BB1_8:
	setp.ne.s32 	%p7, %r1, 0;
	setp.eq.s32 	%p8, %r46, 0;
	or.pred  	%p9, %p7, %p8;
	@%p9 bra 	$L__BB1_12;
	cvt.rn.f32.u32 	%f41, %r46;
	add.s32 	%r40, %r31, %r14;
	ld.shared.f32 	%f42, [%r40];
	div.rn.f32 	%f43, %f42, %f41;
	add.s32 	%r41, %r40, %r14;
	ld.shared.f32 	%f44, [%r41];
	div.rn.f32 	%f45, %f44, %f41;
	ld.shared.f32 	%f46, [s_cache];
	div.rn.f32 	%f47, %f46, %f41;
	mul.f32 	%f48, %f43, %f45;
	sub.f32 	%f16, %f47, %f48;
	add.s32 	%r42, %r41, %r14;
	ld.shared.f32 	%f49, [%r42];
	div.rn.f32 	%f50, %f49, %f41;
	mul.f32 	%f51, %f43, %f43;
	sub.f32 	%f52, %f50, %f51;
	sqrt.rn.f32 	%f17, %f52;
	add.s32 	%r43, %r42, %r14;
	ld.shared.f32 	%f53, [%r43];
	div.rn.f32 	%f54, %f53, %f41;
	mul.f32 	%f55, %f45, %f45;
	sub.f32 	%f56, %f54, %f55;
	sqrt.rn.f32 	%f57, %f56;
	setp.leu.f32 	%p10, %f17, 0f00000000;
	setp.leu.f32 	%p11, %f57, 0f00000000;
	mov.f32 	%f69, 0f00000000;
	or.pred  	%p12, %p10, %p11;
	@%p12 bra 	$L__BB1_11;
	mul.f32 	%f58, %f17, %f57;
	div.rn.f32 	%f69, %f16, %f58;
$L__BB1_11:
	cvta.to.global.u64 	%rd10, %rd5;
	mul.wide.u32 	%rd11, %r2, 4;
	add.s64 	%rd12, %rd10, %rd11;
	st.global.f32 	[%rd12], %f69;
$L__BB1_12:
	ret;

}


// ===== COMPILED SASS (sm_100) =====

	.target	sm_100

	.elftype	@"ET_EXEC"


//--------------------- .note.nv.tkinfo           --------------------------
	.section	.note.nv.tkinfo,"",@"SHT_NOTE"
	.sectionflags	@"SHF_NOTE_NV_TKINFO"
	.tkinfo
        /*0018*/ 	.word	0x00000002
        /*0030*/ 	.string	""
        /*0030*/ 	.string	"ptxas"
        /*0030*/ 	.string	"Cuda compilation tools, release 13.0, V13.0.88"
        /*0030*/ 	.string	"Build cuda_13.0.r13.0/compiler.36424714_0"
        /*0030*/ 	.string	"-arch sm_100 -m 64 "



//--------------------- .note.nv.cuinfo           --------------------------
	.section	.note.nv.cuinfo,"",@"SHT_NOTE"
	.sectionflags	@"SHF_NOTE_NV_CUINFO"
        /*0018*/ 	.short	0x0002
        /*001a*/ 	.short	0x0064
        /*001c*/ 	.short	0x0082
	.zero		2


//--------------------- .nv.info                  --------------------------
	.section	.nv.info,"",@"SHT_CUDA_INFO"
	.align	4


	//----- nvinfo : EIATTR_REGCOUNT
	.align		4
        /*0000*/ 	.byte	0x04, 0x2f
        /*0002*/ 	.short	(.L_1 - .L_0)
	.align		4
.L_0:
        /*0004*/ 	.word	index@(compute_statistics_extended)
        /*0008*/ 	.word	0x00000020


	//----- nvinfo : EIATTR_FRAME_SIZE
	.align		4
.L_1:
        /*000c*/ 	.byte	0x04, 0x11
        /*000e*/ 	.short	(.L_3 - .L_2)
	.align		4
.L_2:
        /*0010*/ 	.word	index@($__internal_3_$__cuda_sm3x_div_rn_noftz_f32_slowpath)
        /*0014*/ 	.word	0x00000000


	//----- nvinfo : EIATTR_FRAME_SIZE
	.align		4
.L_3:
        /*0018*/ 	.byte	0x04, 0x11
        /*001a*/ 	.short	(.L_5 - .L_4)
	.align		4
.L_4:
        /*001c*/ 	.word	index@($__internal_2_$__cuda_sm20_sqrt_rn_f32_slowpath)
        /*0020*/ 	.word	0x00000000


	//----- nvinfo : EIATTR_FRAME_SIZE
	.align		4
.L_5:
        /*0024*/ 	.byte	0x04, 0x11
        /*0026*/ 	.short	(.L_7 - .L_6)
	.align		4
.L_6:
        /*0028*/ 	.word	index@(compute_statistics_extended)
        /*002c*/ 	.word	0x00000000


	//----- nvinfo : EIATTR_REGCOUNT
	.align		4
.L_7:
        /*0030*/ 	.byte	0x04, 0x2f
        /*0032*/ 	.short	(.L_9 - .L_8)
	.align		4
.L_8:
        /*0034*/ 	.word	index@(compute_cross_correlation)
        /*0038*/ 	.word	0x00000018


	//----- nvinfo : EIATTR_FRAME_SIZE
	.align		4
.L_9:
        /*003c*/ 	.byte	0x04, 0x11
        /*003e*/ 	.short	(.L_11 - .L_10)
	.align		4
.L_10:
        /*0040*/ 	.word	index@($__internal_1_$__cuda_sm3x_div_rn_noftz_f32_slowpath)
        /*0044*/ 	.word	0x00000000


	//----- nvinfo : EIATTR_FRAME_SIZE
	.align		4
.L_11:
        /*0048*/ 	.byte	0x04, 0x11
        /*004a*/ 	.short	(.L_13 - .L_12)
	.align		4
.L_12:
        /*004c*/ 	.word	index@($__internal_0_$__cuda_sm20_sqrt_rn_f32_slowpath)
        /*0050*/ 	.word	0x00000000


	//----- nvinfo : EIATTR_FRAME_SIZE
	.align		4
.L_13:
        /*0054*/ 	.byte	0x04, 0x11
        /*0056*/ 	.short	(.L_15 - .L_14)
	.align		4
.L_14:
        /*0058*/ 	.word	index@(compute_cross_correlation)
        /*005c*/ 	.word	0x00000000


	//----- nvinfo : EIATTR_MIN_STACK_SIZE
	.align		4
.L_15:
        /*0060*/ 	.byte	0x04, 0x12
        /*0062*/ 	.short	(.L_17 - .L_16)
	.align		4
.L_16:
        /*0064*/ 	.word	index@(compute_cross_correlation)
        /*0068*/ 	.word	0x00000000


	//----- nvinfo : EIATTR_MIN_STACK_SIZE
	.align		4
.L_17:
        /*006c*/ 	.byte	0x04, 0x12
        /*006e*/ 	.short	(.L_19 - .L_18)
	.align		4
.L_18:
        /*0070*/ 	.word	index@(compute_statistics_extended)
        /*0074*/ 	.word	0x00000000
.L_19:


//--------------------- .nv.compat                --------------------------
	.section	.nv.compat,"",@"SHT_CUDA_COMPAT_INFO"
	.align	4
        /*0000*/ 	.byte	0x02, 0x09, 0x00, 0x00, 0x02, 0x02, 0x01, 0x00, 0x02, 0x05, 0x05, 0x00, 0x03, 0x07, 0x01, 0x01
        /*0010*/ 	.byte	0x02, 0x03, 0x00, 0x00, 0x02, 0x06, 0x01, 0x00, 0x04, 0x0b, 0x08, 0x00, 0x01, 0x00, 0x00, 0x00
        /*0020*/ 	.byte	0x00, 0x00, 0x00, 0x00


//--------------------- .nv.info.compute_cross_correlation --------------------------
	.section	.nv.info.compute_cross_correlation,"",@"SHT_CUDA_INFO"
	.sectionflags	@""
	.align	4


	//----- nvinfo : EIATTR_CUDA_API_VERSION
	.align		4
        /*0000*/ 	.byte	0x04, 0x37
        /*0002*/ 	.short	(.L_21 - .L_20)
.L_20:
        /*0004*/ 	.word	0x00000082


	//----- nvinfo : EIATTR_KPARAM_INFO
	.align		4
.L_21:
        /*0008*/ 	.byte	0x04, 0x17
        /*000a*/ 	.short	(.L_23 - .L_22)
.L_22:
        /*000c*/ 	.word	0x00000000
        /*0010*/ 	.short	0x0004
        /*0012*/ 	.short	0x001c
        /*0014*/ 	.byte	0x00, 0xf0, 0x11, 0x00


	//----- nvinfo : EIATTR_KPARAM_INFO
	.align		4
.L_23:
        /*0018*/ 	.byte	0x04, 0x17
        /*001a*/ 	.short	(.L_25 - .L_24)
.L_24:
        /*001c*/ 	.word	0x00000000
        /*0020*/ 	.short	0x0003
        /*0022*/ 	.short	0x0018
        /*0024*/ 	.byte	0x00, 0xf0, 0x11, 0x00


	//----- nvinfo : EIATTR_KPARAM_INFO
	.align		4
.L_25:
        /*0028*/ 	.byte	0x04, 0x17
        /*002a*/ 	.short	(.L_27 - .L_26)
.L_26:
        /*002c*/ 	.word	0x00000000
        /*0030*/ 	.short	0x0002
        /*0032*/ 	.short	0x0010
        /*0034*/ 	.byte	0x00, 0xf5, 0x21, 0x00


	//----- nvinfo : EIATTR_KPARAM_INFO
	.align		4
.L_27:
        /*0038*/ 	.byte	0x04, 0x17
        /*003a*/ 	.short	(.L_29 - .L_28)
.L_28:
        /*003c*/ 	.word	0x00000000
        /*0040*/ 	.short	0x0001
        /*0042*/ 	.short	0x0008
        /*0044*/ 	.byte	0x00, 0xf5, 0x21, 0x00


	//----- nvinfo : EIATTR_KPARAM_INFO
	.align		4
.L_29:
        /*0048*/ 	.byte	0x04, 0x17
        /*004a*/ 	.short	(.L_31 - .L_30)
.L_30:
        /*004c*/ 	.word	0x00000000
        /*0050*/ 	.short	0x0000
        /*0052*/ 	.short	0x0000
        /*0054*/ 	.byte	0x00, 0xf5, 0x21, 0x00


	//----- nvinfo : EIATTR_SPARSE_MMA_MASK
	.align		4
.L_31:
        /*0058*/ 	.byte	0x03, 0x50
        /*005a*/ 	.short	0x0000


	//----- nvinfo : EIATTR_MAXREG_COUNT
	.align		4
        /*005c*/ 	.byte	0x03, 0x1b
        /*005e*/ 	.short	0x00ff


	//----- nvinfo : EIATTR_NUM_BARRIERS
	.align		4
        /*0060*/ 	.byte	0x02, 0x4c
        /*0062*/ 	.byte	0x01
	.zero		1


	//----- nvinfo : EIATTR_MERCURY_ISA_VERSION
	.align		4
        /*0064*/ 	.byte	0x03, 0x5f
        /*0066*/ 	.short	0x0101


	//----- nvinfo : EIATTR_VRC_CTA_INIT_COUNT
	.align		4
        /*0068*/ 	.byte	0x02, 0x4a
	.zero		1
	.zero		1


	//----- nvinfo : EIATTR_EXIT_INSTR_OFFSETS
	.align		4
        /*006c*/ 	.byte	0x04, 0x1c
        /*006e*/ 	.short	(.L_33 - .L_32)


	//   ....[0]....
.L_32:
        /*0070*/ 	.word	0x00000060


	//   ....[1]....
        /*0074*/ 	.word	0x00000620


	//   ....[2]....
        /*0078*/ 	.word	0x00000ea0


	//----- nvinfo : EIATTR_CRS_STACK_SIZE
	.align		4
.L_33:
        /*007c*/ 	.byte	0x04, 0x1e
        /*007e*/ 	.short	(.L_35 - .L_34)
.L_34:
        /*0080*/ 	.word	0x00000000


	//----- nvinfo : EIATTR_CBANK_PARAM_SIZE
	.align		4
.L_35:
        /*0084*/ 	.byte	0x03, 0x19
        /*0086*/ 	.short	0x0020


	//----- nvinfo : EIATTR_PARAM_CBANK
	.align		4
        /*0088*/ 	.byte	0x04, 0x0a
        /*008a*/ 	.short	(.L_37 - .L_36)
	.align		4
.L_36:
        /*008c*/ 	.word	index@(.nv.constant0.compute_cross_correlation)
        /*0090*/ 	.short	0x0380
        /*0092*/ 	.short	0x0020


	//----- nvinfo : EIATTR_SW_WAR
	.align		4
.L_37:
        /*0094*/ 	.byte	0x04, 0x36
        /*0096*/ 	.short	(.L_39 - .L_38)
.L_38:
        /*0098*/ 	.word	0x00000008
.L_39:


//--------------------- .nv.info.compute_statistics_extended --------------------------
	.section	.nv.info.compute_statistics_extended,"",@"SHT_CUDA_INFO"
	.sectionflags	@""
	.align	4


	//----- nvinfo : EIATTR_CUDA_API_VERSION
	.align		4
        /*0000*/ 	.byte	0x04, 0x37
        /*0002*/ 	.short	(.L_41 - .L_40)
.L_40:
        /*0004*/ 	.word	0x00000082


	//----- nvinfo : EIATTR_KPARAM_INFO
	.align		4
.L_41:
        /*0008*/ 	.byte	0x04, 0x17
        /*000a*/ 	.short	(.L_43 - .L_42)
.L_42:
        /*000c*/ 	.word	0x00000000
        /*0010*/ 	.short	0x0002
        /*0012*/ 	.short	0x0010
        /*0014*/ 	.byte	0x00, 0xf0, 0x11, 0x00


	//----- nvinfo : EIATTR_KPARAM_INFO
	.align		4
.L_43:
        /*0018*/ 	.byte	0x04, 0x17
        /*001a*/ 	.short	(.L_45 - .L_44)
.L_44:
        /*001c*/ 	.word	0x00000000
        /*0020*/ 	.short	0x0001
        /*0022*/ 	.short	0x0008
        /*0024*/ 	.byte	0x00, 0xf5, 0x21, 0x00


	//----- nvinfo : EIATTR_KPARAM_INFO
	.align		4
.L_45:
        /*0028*/ 	.byte	0x04, 0x17
        /*002a*/ 	.short	(.L_47 - .L_46)
.L_46:
        /*002c*/ 	.word	0x00000000
        /*0030*/ 	.short	0x0000
        /*0032*/ 	.short	0x0000
        /*0034*/ 	.byte	0x00, 0xf5, 0x21, 0x00


	//----- nvinfo : EIATTR_SPARSE_MMA_MASK
	.align		4
.L_47:
        /*0038*/ 	.byte	0x03, 0x50
        /*003a*/ 	.short	0x0000


	//----- nvinfo : EIATTR_MAXREG_COUNT
	.align		4
        /*003c*/ 	.byte	0x03, 0x1b
        /*003e*/ 	.short	0x00ff


	//----- nvinfo : EIATTR_NUM_BARRIERS
	.align		4
        /*0040*/ 	.byte	0x02, 0x4c
        /*0042*/ 	.byte	0x01
	.zero		1


	//----- nvinfo : EIATTR_MERCURY_ISA_VERSION
	.align		4
        /*0044*/ 	.byte	0x03, 0x5f
        /*0046*/ 	.short	0x0101


	//----- nvinfo : EIATTR_INT_WARP_WIDE_INSTR_OFFSETS
	.align		4
        /*0048*/ 	.byte	0x04, 0x31
        /*004a*/ 	.short	(.L_49 - .L_48)


	//   ....[0]....
.L_48:
        /*004c*/ 	.word	0x000002c0


	//   ....[1]....
        /*0050*/ 	.word	0x000002f0


	//   ....[2]....
        /*0054*/ 	.word	0x00000310


	//----- nvinfo : EIATTR_COOP_GROUP_MASK_REGIDS
	.align		4
.L_49:
        /*0058*/ 	.byte	0x04, 0x29
        /*005a*/ 	.short	(.L_51 - .L_50)


	//   ....[0]....
.L_50:
        /*005c*/ 	.word	0xffffffff


	//   ....[1]....
        /*0060*/ 	.word	0xffffffff


	//   ....[2]....
        /*0064*/ 	.word	0xffffffff


	//   ....[3]....
        /*0068*/ 	.word	0xffffffff


	//   ....[4]....
        /*006c*/ 	.word	0xffffffff


	//   ....[5]....
        /*0070*/ 	.word	0xffffffff


	//   ....[6]....
        /*0074*/ 	.word	0xffffffff


	//   ....[7]....
        /*0078*/ 	.word	0xffffffff


	//   ....[8]....
        /*007c*/ 	.word	0xffffffff


	//   ....[9]....
        /*0080*/ 	.word	0xffffffff


	//   ....[10]....
        /*0084*/ 	.word	0xffffffff


	//   ....[11]....
        /*0088*/ 	.word	0xffffffff


	//   ....[12]....
        /*008c*/ 	.word	0xffffffff


	//   ....[13]....
        /*0090*/ 	.word	0xffffffff


	//   ....[14]....
        /*0094*/ 	.word	0xffffffff


	//   ....[15]....
        /*0098*/ 	.word	0xffffffff


	//   ....[16]....
        /*009c*/ 	.word	0xffffffff


	//   ....[17]....
        /*00a0*/ 	.word	0xffffffff


	//   ....[18]....
        /*00a4*/ 	.word	0xffffffff


	//   ....[19]....
        /*00a8*/ 	.word	0xffffffff


	//   ....[20]....
        /*00ac*/ 	.word	0xffffffff


	//   ....[21]....
        /*00b0*/ 	.word	0xffffffff


	//   ....[22]....
        /*00b4*/ 	.word	0xffffffff


	//   ....[23]....
        /*00b8*/ 	.word	0xffffffff


	//   ....[24]....
        /*00bc*/ 	.word	0xffffffff


	//   ....[25]....
        /*00c0*/ 	.word	0xffffffff


	//   ....[26]....
        /*00c4*/ 	.word	0xffffffff


	//   ....[27]....
        /*00c8*/ 	.word	0xffffffff


	//   ....[28]....
        /*00cc*/ 	.word	0xffffffff


	//   ....[29]....
        /*00d0*/ 	.word	0xffffffff


	//   ....[30]....
        /*00d4*/ 	.word	0xffffffff


	//   ....[31]....
        /*00d8*/ 	.word	0xffffffff


	//   ....[32]....
        /*00dc*/ 	.word	0xffffffff


	//   ....[33]....
        /*00e0*/ 	.word	0xffffffff


	//   ....[34]....
        /*00e4*/ 	.word	0xffffffff


	//   ....[35]....
        /*00e8*/ 	.word	0xffffffff


	//   ....[36]....
        /*00ec*/ 	.word	0xffffffff


	//   ....[37]....
        /*00f0*/ 	.word	0xffffffff


	//   ....[38]....
        /*00f4*/ 	.word	0xffffffff


	//   ....[39]....
        /*00f8*/ 	.word	0xffffffff


	//   ....[40]....
        /*00fc*/ 	.word	0xffffffff


	//   ....[41]....
        /*0100*/ 	.word	0xffffffff


	//   ....[42]....
        /*0104*/ 	.word	0xffffffff


	//   ....[43]....
        /*0108*/ 	.word	0xffffffff


	//   ....[44]....
        /*010c*/ 	.word	0xffffffff


	//   ....[45]....
        /*0110*/ 	.word	0xffffffff


	//   ....[46]....
        /*0114*/ 	.word	0xffffffff


	//   ....[47]....
        /*0118*/ 	.word	0xffffffff


	//   ....[48]....
        /*011c*/ 	.word	0xffffffff


	//   ....[49]....
        /*0120*/ 	.word	0xffffffff


	//   ....[50]....
        /*0124*/ 	.word	0xffffffff


	//   ....[51]....
        /*0128*/ 	.word	0xffffffff


	//   ....[52]....
        /*012c*/ 	.word	0xffffffff


	//   ....[53]....
        /*0130*/ 	.word	0xffffffff


	//   ....[54]....
        /*0134*/ 	.word	0xffffffff


	//   ....[55]....
        /*0138*/ 	.word	0xffffffff


	//   ....[56]....
        /*013c*/ 	.word	0xffffffff


	//   ....[57]....
        /*0140*/ 	.word	0xffffffff


	//   ....[58]....
        /*0144*/ 	.word	0xffffffff


	//   ....[59]....
        /*0148*/ 	.word	0xffffffff


	//   ....[60]....
        /*014c*/ 	.word	0xffffffff


	//   ....[61]....
        /*0150*/ 	.word	0xffffffff


	//   ....[62]....
        /*0154*/ 	.word	0xffffffff


	//   ....[63]....
        /*0158*/ 	.word	0xffffffff


	//   ....[64]....
        /*015c*/ 	.word	0xffffffff


	//   ....[65]....
        /*0160*/ 	.word	0xffffffff


	//   ....[66]....
        /*0164*/ 	.word	0xffffffff


	//   ....[67]....
        /*0168*/ 	.word	0xffffffff


	//   ....[68]....
        /*016c*/ 	.word	0xffffffff


	//   ....[69]....
        /*0170*/ 	.word	0xffffffff


	//   ....[70]....
        /*0174*/ 	.word	0xffffffff


	//   ....[71]....
        /*0178*/ 	.word	0xffffffff


	//   ....[72]....
        /*017c*/ 	.word	0xffffffff


	//   ....[73]....
        /*0180*/ 	.word	0xffffffff


	//   ....[74]....
        /*0184*/ 	.word	0xffffffff


	//   ....[75]....
        /*0188*/ 	.word	0xffffffff


	//   ....[76]....
        /*018c*/ 	.word	0xffffffff


	//   ....[77]....
        /*0190*/ 	.word	0xffffffff


	//   ....[78]....
        /*0194*/ 	.word	0xffffffff


	//   ....[79]....
        /*0198*/ 	.word	0xffffffff


	//   ....[80]....
        /*019c*/ 	.word	0xffffffff


	//   ....[81]....
        /*01a0*/ 	.word	0xffffffff


	//   ....[82]....
        /*01a4*/ 	.word	0xffffffff


	//   ....[83]....
        /*01a8*/ 	.word	0xffffffff


	//   ....[84]....
        /*01ac*/ 	.word	0xffffffff


	//   ....[85]....
        /*01b0*/ 	.word	0x0500000d


	//   ....[86]....
        /*01b4*/ 	.word	0x0500000d


	//   ....[87]....
        /*01b8*/ 	.word	0x0500000d


	//   ....[88]....
        /*01bc*/ 	.word	0x0500000d


	//   ....[89]....
        /*01c0*/ 	.word	0x0500000d


	//   ....[90]....
        /*01c4*/ 	.word	0x0500000d


	//   ....[91]....
        /*01c8*/ 	.word	0x0500000d


	//   ....[92]....
        /*01cc*/ 	.word	0x0500000d


	//   ....[93]....
        /*01d0*/ 	.word	0x0500000d


	//   ....[94]....
        /*01d4*/ 	.word	0x0500000d


	//   ....[95]....
        /*01d8*/ 	.word	0x0500000d


	//   ....[96]....
        /*01dc*/ 	.word	0x0500000d


	//   ....[97]....
        /*01e0*/ 	.word	0x0500000d


	//   ....[98]....
        /*01e4*/ 	.word	0x0500000d


	//   ....[99]....
        /*01e8*/ 	.word	0x0500000d


	//   ....[100]....
        /*01ec*/ 	.word	0x0500000d


	//   ....[101]....
        /*01f0*/ 	.word	0x0500000d


	//   ....[102]....
        /*01f4*/ 	.word	0x0500000d


	//   ....[103]....
        /*01f8*/ 	.word	0x0500000d


	//   ....[104]....
        /*01fc*/ 	.word	0x0500000d


	//   ....[105]....
        /*0200*/ 	.word	0x0500000d


	//   ....[106]....
        /*0204*/ 	.word	0x0500000d


	//   ....[107]....
        /*0208*/ 	.word	0x0500000d


	//   ....[108]....
        /*020c*/ 	.word	0x0500000d


	//   ....[109]....
        /*0210*/ 	.word	0x0500000d


	//   ....[110]....
        /*0214*/ 	.word	0x0500000d


	//   ....[111]....
        /*0218*/ 	.word	0x0500000d


	//   ....[112]....
        /*021c*/ 	.word	0x0500000d


	//   ....[113]....
        /*0220*/ 	.word	0x0500000d


	//   ....[114]....
        /*0224*/ 	.word	0x0500000d


	//   ....[115]....
        /*0228*/ 	.word	0x0500000d


	//   ....[116]....
        /*022c*/ 	.word	0x0500000d


	//   ....[117]....
        /*0230*/ 	.word	0x0500000d


	//   ....[118]....
        /*0234*/ 	.word	0x0500000d


	//   ....[119]....
        /*0238*/ 	.word	0x0500000d


	//   ....[120]....
        /*023c*/ 	.word	0x0500000d


	//   ....[121]....
        /*0240*/ 	.word	0x0500000d


	//   ....[122]....
        /*0244*/ 	.word	0x0500000d


	//   ....[123]....
        /*0248*/ 	.word	0x0500000d


	//   ....[124]....
        /*024c*/ 	.word	0x0500000d


	//   ....[125]....
        /*0250*/ 	.word	0x0500000d


	//   ....[126]....
        /*0254*/ 	.word	0x0500000d


	//   ....[127]....
        /*0258*/ 	.word	0x0500000d


	//   ....[128]....
        /*025c*/ 	.word	0x0500000d


	//   ....[129]....
        /*0260*/ 	.word	0x0500000d


	//----- nvinfo : EIATTR_COOP_GROUP_INSTR_OFFSETS
	.align		4
.L_51:
        /*0264*/ 	.byte	0x04, 0x28
        /*0266*/ 	.short	(.L_53 - .L_52)


	//   ....[0]....
.L_52:
        /*0268*/ 	.word	0x000009b0


	//   ....[1]....
        /*026c*/ 	.word	0x000009c0


	//   ....[2]....
        /*0270*/ 	.word	0x000009d0


	//   ....[3]....
        /*0274*/ 	.word	0x000009e0


	//   ....[4]....
        /*0278*/ 	.word	0x000009f0


	//   ....[5]....
        /*027c*/ 	.word	0x00000a00


	//   ....[6]....
        /*0280*/ 	.word	0x00000a10


	//   ....[7]....
        /*0284*/ 	.word	0x00000a30


	//   ....[8]....
        /*0288*/ 	.word	0x00000a60


	//   ....[9]....
        /*028c*/ 	.word	0x00000ab0


	//   ....[10]....
        /*0290*/ 	.word	0x00000ae0


	//   ....[11]....
        /*0294*/ 	.word	0x00000b00


	//   ....[12]....
        /*0298*/ 	.word	0x00000b10


	//   ....[13]....
        /*029c*/ 	.word	0x00000b30


	//   ....[14]....
        /*02a0*/ 	.word	0x00000b40


	//   ....[15]....
        /*02a4*/ 	.word	0x00000b60


	//   ....[16]....
        /*02a8*/ 	.word	0x00000b80


	//   ....[17]....
        /*02ac*/ 	.word	0x00000b90


	//   ....[18]....
        /*02b0*/ 	.word	0x00000bc0


	//   ....[19]....
        /*02b4*/ 	.word	0x00000c00


	//   ....[20]....
        /*02b8*/ 	.word	0x00000c20


	//   ....[21]....
        /*02bc*/ 	.word	0x00000c40


	//   ....[22]....
        /*02c0*/ 	.word	0x00000c60


	//   ....[23]....
        /*02c4*/ 	.word	0x00000c80


	//   ....[24]....
        /*02c8*/ 	.word	0x00000ca0


	//   ....[25]....
        /*02cc*/ 	.word	0x00000cc0


	//   ....[26]....
        /*02d0*/ 	.word	0x00000ce0


	//   ....[27]....
        /*02d4*/ 	.word	0x00000d10


	//   ....[28]....
        /*02d8*/ 	.word	0x00000d40


	//   ....[29]....
        /*02dc*/ 	.word	0x00000d60


	//   ....[30]....
        /*02e0*/ 	.word	0x00000d80


	//   ....[31]....
        /*02e4*/ 	.word	0x00000da0


	//   ....[32]....
        /*02e8*/ 	.word	0x00000dc0


	//   ....[33]....
        /*02ec*/ 	.word	0x00000de0


	//   ....[34]....
        /*02f0*/ 	.word	0x00000e00


	//   ....[35]....
        /*02f4*/ 	.word	0x00000e20


	//   ....[36]....
        /*02f8*/ 	.word	0x00000e50


	//   ....[37]....
        /*02fc*/ 	.word	0x00000e70


	//   ....[38]....
        /*0300*/ 	.word	0x00000e90


	//   ....[39]....
        /*0304*/ 	.word	0x00000eb0


	//   ....[40]....
        /*0308*/ 	.word	0x00000ed0


	//   ....[41]....
        /*030c*/ 	.word	0x00000ef0


	//   ....[42]....
        /*0310*/ 	.word	0x00000f10


	//   ....[43]....
        /*0314*/ 	.word	0x00000f30


	//   ....[44]....
        /*0318*/ 	.word	0x00000f60


	//   ....[45]....
        /*031c*/ 	.word	0x000012c0


	//   ....[46]....
        /*0320*/ 	.word	0x000012e0


	//   ....[47]....
        /*0324*/ 	.word	0x000012f0


	//   ....[48]....
        /*0328*/ 	.word	0x00001300


	//   ....[49]....
        /*032c*/ 	.word	0x00001310


	//   ....[50]....
        /*0330*/ 	.word	0x00001320


	//   ....[51]....
        /*0334*/ 	.word	0x00001330


	//   ....[52]....
        /*0338*/ 	.word	0x00001350


	//   ....[53]....
        /*033c*/ 	.word	0x000013b0


	//   ....[54]....
        /*0340*/ 	.word	0x000013d0


	//   ....[55]....
        /*0344*/ 	.word	0x000013f0


	//   ....[56]....
        /*0348*/ 	.word	0x00001410


	//   ....[57]....
        /*034c*/ 	.word	0x00001430


	//   ....[58]....
        /*0350*/ 	.word	0x00001440


	//   ....[59]....
        /*0354*/ 	.word	0x00001450


	//   ....[60]....
        /*0358*/ 	.word	0x00001470


	//   ....[61]....
        /*035c*/ 	.word	0x000014c0


	//   ....[62]....
        /*0360*/ 	.word	0x000014e0


	//   ....[63]....
        /*0364*/ 	.word	0x00001510


	//   ....[64]....
        /*0368*/ 	.word	0x00001530


	//   ....[65]....
        /*036c*/ 	.word	0x00001550


	//   ....[66]....
        /*0370*/ 	.word	0x00001560


	//   ....[67]....
        /*0374*/ 	.word	0x00001570


	//   ....[68]....
        /*0378*/ 	.word	0x00001590


	//   ....[69]....
        /*037c*/ 	.word	0x000015f0


	//   ....[70]....
        /*0380*/ 	.word	0x00001610


	//   ....[71]....
        /*0384*/ 	.word	0x00001630


	//   ....[72]....
        /*0388*/ 	.word	0x00001650


	//   ....[73]....
        /*038c*/ 	.word	0x00001670


	//   ....[74]....
        /*0390*/ 	.word	0x00001680


	//   ....[75]....
        /*0394*/ 	.word	0x000016a0


	//   ....[76]....
        /*0398*/ 	.word	0x000016b0


	//   ....[77]....
        /*039c*/ 	.word	0x00001710


	//   ....[78]....
        /*03a0*/ 	.word	0x00001740


	//   ....[79]....
        /*03a4*/ 	.word	0x00001760


	//   ....[80]....
        /*03a8*/ 	.word	0x00001780


	//   ....[81]....
        /*03ac*/ 	.word	0x00001790


	//   ....[82]....
        /*03b0*/ 	.word	0x000017a0


	//   ....[83]....
        /*03b4*/ 	.word	0x000017b0


	//   ....[84]....
        /*03b8*/ 	.word	0x000017c0


	//   ....[85]....
        /*03bc*/ 	.word	0x00003850


	//   ....[86]....
        /*03c0*/ 	.word	0x000038e0


	//   ....[87]....
        /*03c4*/ 	.word	0x00003940


	//   ....[88]....
        /*03c8*/ 	.word	0x000039a0


	//   ....[89]....
        /*03cc*/ 	.word	0x00003a00


	//   ....[90]....
        /*03d0*/ 	.word	0x00003a60


	//   ....[91]....
        /*03d4*/ 	.word	0x00003ac0


	//   ....[92]....
        /*03d8*/ 	.word	0x00003b30


	//   ....[93]....
        /*03dc*/ 	.word	0x00003b90


	//   ....[94]....
        /*03e0*/ 	.word	0x00003c10


	//   ....[95]....
        /*03e4*/ 	.word	0x00003c70


	//   ....[96]....
        /*03e8*/ 	.word	0x00003cd0


	//   ....[97]....
        /*03ec*/ 	.word	0x00003d30


	//   ....[98]....
        /*03f0*/ 	.word	0x00003d90


	//   ....[99]....
        /*03f4*/ 	.word	0x00003df0


	//   ....[100]....
        /*03f8*/ 	.word	0x00003e50


	//   ....[101]....
        /*03fc*/ 	.word	0x00003ec0


	//   ....[102]....
        /*0400*/ 	.word	0x00003f20


	//   ....[103]....
        /*0404*/ 	.word	0x00003fa0


	//   ....[104]....
        /*0408*/ 	.word	0x00004000


	//   ....[105]....
        /*040c*/ 	.word	0x00004060


	//   ....[106]....
        /*0410*/ 	.word	0x000040c0


	//   ....[107]....
        /*0414*/ 	.word	0x00004120


	//   ....[108]....
        /*0418*/ 	.word	0x00004180


	//   ....[109]....
        /*041c*/ 	.word	0x000041e0


	//   ....[110]....
        /*0420*/ 	.word	0x00004250


	//   ....[111]....
        /*0424*/ 	.word	0x000042b0


	//   ....[112]....
        /*0428*/ 	.word	0x00004330


	//   ....[113]....
        /*042c*/ 	.word	0x00004390


	//   ....[114]....
        /*0430*/ 	.word	0x000043f0


	//   ....[115]....
        /*0434*/ 	.word	0x00004450


	//   ....[116]....
        /*0438*/ 	.word	0x000044b0


	//   ....[117]....
        /*043c*/ 	.word	0x00004510


	//   ....[118]....
        /*0440*/ 	.word	0x00004570


	//   ....[119]....
        /*0444*/ 	.word	0x000045e0


	//   ....[120]....
        /*0448*/ 	.word	0x00004640


	//   ....[121]....
        /*044c*/ 	.word	0x000046c0


	//   ....[122]....
        /*0450*/ 	.word	0x00004720


	//   ....[123]....
        /*0454*/ 	.word	0x00004780


	//   ....[124]....
        /*0458*/ 	.word	0x000047e0


	//   ....[125]....
        /*045c*/ 	.word	0x00004840


	//   ....[126]....
        /*0460*/ 	.word	0x000048a0


	//   ....[127]....
        /*0464*/ 	.word	0x00004900


	//   ....[128]....
        /*0468*/ 	.word	0x00004950


	//   ....[129]....
        /*046c*/ 	.word	0x000049a0


	//----- nvinfo : EIATTR_VRC_CTA_INIT_COUNT
	.align		4
.L_53:
        /*0470*/ 	.byte	0x02, 0x4a
	.zero		1
	.zero		1


	//----- nvinfo : EIATTR_EXIT_INSTR_OFFSETS
	.align		4
        /*0474*/ 	.byte	0x04, 0x1c
        /*0476*/ 	.short	(.L_55 - .L_54)


	//   ....[0]....
.L_54:
        /*0478*/ 	.word	0x00001130


	//   ....[1]....
        /*047c*/ 	.word	0x000017d0


	//   ....[2]....
        /*0480*/ 	.word	0x000037e0


	//----- nvinfo : EIATTR_CRS_STACK_SIZE
	.align		4
.L_55:
        /*0484*/ 	.byte	0x04, 0x1e
        /*0486*/ 	.short	(.L_57 - .L_56)
.L_56:
        /*0488*/ 	.word	0x00000000


	//----- nvinfo : EIATTR_CBANK_PARAM_SIZE
	.align		4
.L_57:
        /*048c*/ 	.byte	0x03, 0x19
        /*048e*/ 	.short	0x0014


	//----- nvinfo : EIATTR_PARAM_CBANK
	.align		4
        /*0490*/ 	.byte	0x04, 0x0a
        /*0492*/ 	.short	(.L_59 - .L_58)
	.align		4
.L_58:
        /*0494*/ 	.word	index@(.nv.constant0.compute_statistics_extended)
        /*0498*/ 	.short	0x0380
        /*049a*/ 	.short	0x0014


	//----- nvinfo : EIATTR_SW_WAR
	.align		4
.L_59:
        /*049c*/ 	.byte	0x04, 0x36
        /*049e*/ 	.short	(.L_61 - .L_60)
.L_60:
        /*04a0*/ 	.word	0x00000008
.L_61:


//--------------------- .nv.callgraph             --------------------------
	.section	.nv.callgraph,"",@"SHT_CUDA_CALLGRAPH"
	.align	4
	.sectionentsize	8
	.align		4
        /*0000*/ 	.word	0x00000000
	.align		4
        /*0004*/ 	.word	0xffffffff
	.align		4
        /*0008*/ 	.word	0x00000000
	.align		4
        /*000c*/ 	.word	0xfffffffe
	.align		4
        /*0010*/ 	.word	0x00000000
	.align		4
        /*0014*/ 	.word	0xfffffffd
	.align		4
        /*0018*/ 	.word	0x00000000
	.align		4
        /*001c*/ 	.word	0xfffffffc


//--------------------- .text.compute_cross_correlation --------------------------
	.section	.text.compute_cross_correlation,"ax",@progbits
	.align	128
        .global         compute_cross_correlation
        .type           compute_cross_correlation,@function
        .size           compute_cross_correlation,(.L_x_151 - compute_cross_correlation)
        .other          compute_cross_correlation,@"STO_CUDA_ENTRY STV_DEFAULT"
compute_cross_correlation:
.text.compute_cross_correlation:
[----:B------:R-:W-:Y:S01]  /*0000*/  LDC R1, c[0x0][0x37c] ;  /* 0x0000df00ff017b82 */ /* 0x000fe20000000800 */
[----:B------:R-:W0:Y:S01]  /*0010*/  S2R R4, SR_CTAID.X ;  /* 0x0000000000047919 */ /* 0x000e220000002500 */
[----:B------:R-:W0:Y:S02]  /*0020*/  LDCU UR4, c[0x0][0x39c] ;  /* 0x00007380ff0477ac */ /* 0x000e240008000800 */
[----:B0-----:R-:W-:-:S05]  /*0030*/  VIADD R5, R4, -UR4 ;  /* 0x8000000404057c36 */ /* 0x001fca0008000000 */
[----:B------:R-:W-:-:S04]  /*0040*/  IABS R0, R5 ;  /* 0x0000000500007213 */ /* 0x000fc80000000000 */
[----:B------:R-:W-:-:S13]  /*0050*/  ISETP.GT.AND P0, PT, R0, UR4, PT ;  /* 0x0000000400007c0c */ /* 0x000fda000bf04270 */
[----:B------:R-:W-:Y:S05]  /*0060*/  @P0 EXIT ;  /* 0x000000000000094d */ /* 0x000fea0003800000 */
[----:B------:R-:W0:Y:S01]  /*0070*/  S2R R0, SR_TID.X ;  /* 0x0000000000007919 */ /* 0x000e220000002100 */
[----:B------:R-:W1:Y:S01]  /*0080*/  LDC R7, c[0x0][0x398] ;  /* 0x0000e600ff077b82 */ /* 0x000e620000000800 */
[----:B------:R-:W-:Y:S01]  /*0090*/  IMAD.MOV R16, RZ, RZ, -R5 ;  /* 0x000000ffff107224 */ /* 0x000fe200078e0a05 */
[----:B------:R-:W2:Y:S01]  /*00a0*/  LDCU.64 UR6, c[0x0][0x358] ;  /* 0x00006b00ff0677ac */ /* 0x000ea20008000a00 */
[----:B------:R-:W-:Y:S01]  /*00b0*/  BSSY.RECONVERGENT B0, `(.L_x_0) ;  /* 0x0000020000007945 */ /* 0x000fe20003800200 */
[----:B------:R-:W-:Y:S01]  /*00c0*/  CS2R R8, SRZ ;  /* 0x0000000000087805 */ /* 0x000fe2000001ff00 */
[----:B------:R-:W-:Y:S01]  /*00d0*/  IMAD.MOV.U32 R19, RZ, RZ, RZ ;  /* 0x000000ffff137224 */ /* 0x000fe200078e00ff */
[----:B------:R-:W-:Y:S01]  /*00e0*/  VIMNMX R3, PT, PT, RZ, R16, !PT ;  /* 0x00000010ff037248 */ /* 0x000fe20007fe0100 */
[----:B------:R-:W-:Y:S01]  /*00f0*/  IMAD.MOV.U32 R17, RZ, RZ, RZ ;  /* 0x000000ffff117224 */ /* 0x000fe200078e00ff */
[----:B------:R-:W-:Y:S02]  /*0100*/  CS2R R14, SRZ ;  /* 0x00000000000e7805 */ /* 0x000fe4000001ff00 */
[----:B-1----:R-:W-:-:S02]  /*0110*/  VIADDMNMX.U32 R16, R16, R7, R7, PT ;  /* 0x0000000710107246 */ /* 0x002fc40003800007 */
[----:B0-----:R-:W-:-:S04]  /*0120*/  IADD3 R11, PT, PT, R3, R0, RZ ;  /* 0x00000000030b7210 */ /* 0x001fc80007ffe0ff */
[----:B------:R-:W-:-:S13]  /*0130*/  ISETP.GE.AND P0, PT, R11, R16, PT ;  /* 0x000000100b00720c */ /* 0x000fda0003f06270 */
[----:B--2---:R-:W-:Y:S05]  /*0140*/  @P0 BRA `(.L_x_1) ;  /* 0x0000000000580947 */ /* 0x004fea0003800000 */
[----:B------:R-:W0:Y:S01]  /*0150*/  LDC R18, c[0x0][0x360] ;  /* 0x0000d800ff127b82 */ /* 0x000e220000000800 */
[----:B------:R-:W-:Y:S01]  /*0160*/  HFMA2 R19, -RZ, RZ, 0, 0 ;  /* 0x00000000ff137431 */ /* 0x000fe200000001ff */
[----:B------:R-:W-:Y:S02]  /*0170*/  MOV R21, R11 ;  /* 0x0000000b00157202 */ /* 0x000fe40000000f00 */
[----:B------:R-:W-:Y:S02]  /*0180*/  CS2R R14, SRZ ;  /* 0x00000000000e7805 */ /* 0x000fe4000001ff00 */
[----:B------:R-:W-:Y:S01]  /*0190*/  CS2R R8, SRZ ;  /* 0x0000000000087805 */ /* 0x000fe2000001ff00 */
[----:B------:R-:W-:Y:S01]  /*01a0*/  IMAD.MOV.U32 R17, RZ, RZ, RZ ;  /* 0x000000ffff117224 */ /* 0x000fe200078e00ff */
[----:B------:R-:W1:Y:S08]  /*01b0*/  LDC.64 R2, c[0x0][0x380] ;  /* 0x0000e000ff027b82 */ /* 0x000e700000000a00 */
[----:B------:R-:W2:Y:S02]  /*01c0*/  LDC.64 R6, c[0x0][0x388] ;  /* 0x0000e200ff067b82 */ /* 0x000ea40000000a00 */
.L_x_2:
[----:B------:R-:W-:Y:S02]  /*01d0*/  IMAD.IADD R13, R5, 0x1, R21 ;  /* 0x00000001050d7824 */ /* 0x000fe400078e0215 */
[----:B-1----:R-:W-:-:S04]  /*01e0*/  IMAD.WIDE R10, R21, 0x4, R2 ;  /* 0x00000004150a7825 */ /* 0x002fc800078e0202 */
[----:B--2---:R-:W-:Y:S02]  /*01f0*/  IMAD.WIDE R12, R13, 0x4, R6 ;  /* 0x000000040d0c7825 */ /* 0x004fe400078e0206 */
[----:B------:R-:W2:Y:S04]  /*0200*/  LDG.E.CONSTANT R10, desc[UR6][R10.64] ;  /* 0x000000060a0a7981 */ /* 0x000ea8000c1e9900 */
[----:B------:R-:W3:Y:S01]  /*0210*/  LDG.E.CONSTANT R12, desc[UR6][R12.64] ;  /* 0x000000060c0c7981 */ /* 0x000ee2000c1e9900 */
[----:B0-----:R-:W-:Y:S01]  /*0220*/  IADD3 R21, PT, PT, R18, R21, RZ ;  /* 0x0000001512157210 */ /* 0x001fe20007ffe0ff */
[----:B------:R-:W-:-:S03]  /*0230*/  VIADD R8, R8, 0x1 ;  /* 0x0000000108087836 */ /* 0x000fc60000000000 */
[----:B------:R-:W-:Y:S01]  /*0240*/  ISETP.GE.AND P0, PT, R21, R16, PT ;  /* 0x000000101500720c */ /* 0x000fe20003f06270 */
[C---:B--2---:R-:W-:Y:S01]  /*0250*/  FADD R17, R10.reuse, R17 ;  /* 0x000000110a117221 */ /* 0x044fe20000000000 */
[C---:B------:R-:W-:Y:S01]  /*0260*/  FFMA R9, R10.reuse, R10, R9 ;  /* 0x0000000a0a097223 */ /* 0x040fe20000000009 */
[-C--:B---3--:R-:W-:Y:S01]  /*0270*/  FFMA R19, R10, R12.reuse, R19 ;  /* 0x0000000c0a137223 */ /* 0x088fe20000000013 */
[C---:B------:R-:W-:Y:S01]  /*0280*/  FADD R15, R12.reuse, R15 ;  /* 0x0000000f0c0f7221 */ /* 0x040fe20000000000 */
[----:B------:R-:W-:-:S08]  /*0290*/  FFMA R14, R12, R12, R14 ;  /* 0x0000000c0c0e7223 */ /* 0x000fd0000000000e */
[----:B------:R-:W-:Y:S05]  /*02a0*/  @!P0 BRA `(.L_x_2) ;  /* 0xfffffffc00c88947 */ /* 0x000fea000383ffff */
.L_x_1:
[----:B------:R-:W-:Y:S05]  /*02b0*/  BSYNC.RECONVERGENT B0 ;  /* 0x0000000000007941 */ /* 0x000fea0003800200 */
.L_x_0:
[----:B------:R-:W0:Y:S01]  /*02c0*/  S2UR UR5, SR_CgaCtaId ;  /* 0x00000000000579c3 */ /* 0x000e220000008800 */
[----:B------:R-:W-:-:S07]  /*02d0*/  UMOV UR4, 0x400 ;  /* 0x0000040000047882 */ /* 0x000fce0000000000 */
[----:B------:R-:W1:Y:S01]  /*02e0*/  LDC R5, c[0x0][0x360] ;  /* 0x0000d800ff057b82 */ /* 0x000e620000000800 */
[----:B0-----:R-:W-:-:S06]  /*02f0*/  ULEA UR4, UR5, UR4, 0x18 ;  /* 0x0000000405047291 */ /* 0x001fcc000f8ec0ff */
[----:B------:R-:W-:Y:S02]  /*0300*/  LEA R2, R0, UR4, 0x2 ;  /* 0x0000000400027c11 */ /* 0x000fe4000f8e10ff */
[C---:B-1----:R-:W-:Y:S02]  /*0310*/  ISETP.GE.U32.AND P0, PT, R5.reuse, 0x2, PT ;  /* 0x000000020500780c */ /* 0x042fe40003f06070 */
[C---:B------:R-:W-:Y:S01]  /*0320*/  LEA R6, R5.reuse, R2, 0x2 ;  /* 0x0000000205067211 */ /* 0x040fe200078e10ff */
[----:B------:R0:W-:Y:S04]  /*0330*/  STS [R2], R19 ;  /* 0x0000001302007388 */ /* 0x0001e80000000800 */
[C---:B------:R-:W-:Y:S01]  /*0340*/  IMAD R10, R5.reuse, 0x4, R6 ;  /* 0x00000004050a7824 */ /* 0x040fe200078e0206 */
[----:B------:R0:W-:Y:S04]  /*0350*/  STS [R6], R17 ;  /* 0x0000001106007388 */ /* 0x0001e80000000800 */
[C---:B------:R-:W-:Y:S01]  /*0360*/  LEA R12, R5.reuse, R10, 0x2 ;  /* 0x0000000a050c7211 */ /* 0x040fe200078e10ff */
[----:B------:R0:W-:Y:S04]  /*0370*/  STS [R10], R15 ;  /* 0x0000000f0a007388 */ /* 0x0001e80000000800 */
[----:B------:R-:W-:Y:S01]  /*0380*/  IMAD R3, R5, 0x4, R12 ;  /* 0x0000000405037824 */ /* 0x000fe200078e020c */
[----:B------:R0:W-:Y:S04]  /*0390*/  STS [R12], R9 ;  /* 0x000000090c007388 */ /* 0x0001e80000000800 */
[----:B------:R0:W-:Y:S01]  /*03a0*/  STS [R3], R14 ;  /* 0x0000000e03007388 */ /* 0x0001e20000000800 */
[----:B------:R-:W-:Y:S06]  /*03b0*/  BAR.SYNC.DEFER_BLOCKING 0x0 ;  /* 0x0000000000007b1d */ /* 0x000fec0000010000 */
[----:B------:R-:W-:Y:S05]  /*03c0*/  @!P0 BRA `(.L_x_3) ;  /* 0x00000000008c8947 */ /* 0x000fea0003800000 */
[----:B------:R-:W-:-:S07]  /*03d0*/  MOV R7, R5 ;  /* 0x0000000500077202 */ /* 0x000fce0000000f00 */
.L_x_6:
[----:B0-----:R-:W-:Y:S01]  /*03e0*/  SHF.R.U32.HI R9, RZ, 0x1, R7 ;  /* 0x00000001ff097819 */ /* 0x001fe20000011607 */
[----:B------:R-:W-:Y:S03]  /*03f0*/  BSSY.RECONVERGENT B0, `(.L_x_4) ;  /* 0x000001c000007945 */ /* 0x000fe60003800200 */
[----:B------:R-:W-:-:S13]  /*0400*/  ISETP.GE.U32.AND P0, PT, R0, R9, PT ;  /* 0x000000090000720c */ /* 0x000fda0003f06070 */
[----:B------:R-:W-:Y:S05]  /*0410*/  @P0 BRA `(.L_x_5) ;  /* 0x0000000000640947 */ /* 0x000fea0003800000 */
[----:B------:R-:W-:Y:S01]  /*0420*/  IMAD R14, R9, 0x4, R2 ;  /* 0x00000004090e7824 */ /* 0x000fe200078e0202 */
[----:B------:R-:W-:Y:S04]  /*0430*/  LDS R16, [R2] ;  /* 0x0000000002107984 */ /* 0x000fe80000000800 */
[----:B------:R-:W0:Y:S02]  /*0440*/  LDS R11, [R14] ;  /* 0x000000000e0b7984 */ /* 0x000e240000000800 */
[----:B0-----:R-:W-:Y:S01]  /*0450*/  FADD R11, R11, R16 ;  /* 0x000000100b0b7221 */ /* 0x001fe20000000000 */
[----:B------:R-:W-:-:S04]  /*0460*/  LEA R16, R5, R14, 0x2 ;  /* 0x0000000e05107211 */ /* 0x000fc800078e10ff */
[----:B------:R-:W-:Y:S04]  /*0470*/  STS [R2], R11 ;  /* 0x0000000b02007388 */ /* 0x000fe80000000800 */
[----:B------:R-:W-:Y:S04]  /*0480*/  LDS R13, [R16] ;  /* 0x00000000100d7984 */ /* 0x000fe80000000800 */
[----:B------:R-:W0:Y:S02]  /*0490*/  LDS R18, [R6] ;  /* 0x0000000006127984 */ /* 0x000e240000000800 */
[----:B0-----:R-:W-:Y:S01]  /*04a0*/  FADD R13, R13, R18 ;  /* 0x000000120d0d7221 */ /* 0x001fe20000000000 */
[----:B------:R-:W-:-:S04]  /*04b0*/  IMAD R18, R5, 0x4, R16 ;  /* 0x0000000405127824 */ /* 0x000fc800078e0210 */
[----:B------:R-:W-:Y:S01]  /*04c0*/  STS [R6], R13 ;  /* 0x0000000d06007388 */ /* 0x000fe20000000800 */
[----:B------:R-:W-:-:S03]  /*04d0*/  LEA R14, R5, R18, 0x2 ;  /* 0x00000012050e7211 */ /* 0x000fc600078e10ff */
[----:B------:R-:W-:Y:S04]  /*04e0*/  LDS R15, [R18] ;  /* 0x00000000120f7984 */ /* 0x000fe80000000800 */
[----:B------:R-:W0:Y:S02]  /*04f0*/  LDS R20, [R10] ;  /* 0x000000000a147984 */ /* 0x000e240000000800 */
[----:B0-----:R-:W-:-:S05]  /*0500*/  FADD R15, R15, R20 ;  /* 0x000000140f0f7221 */ /* 0x001fca0000000000 */
[----:B------:R-:W-:Y:S04]  /*0510*/  STS [R10], R15 ;  /* 0x0000000f0a007388 */ /* 0x000fe80000000800 */
[----:B------:R-:W-:Y:S04]  /*0520*/  LDS R11, [R14] ;  /* 0x000000000e0b7984 */ /* 0x000fe80000000800 */
[----:B------:R-:W0:Y:S02]  /*0530*/  LDS R16, [R12] ;  /* 0x000000000c107984 */ /* 0x000e240000000800 */
[----:B0-----:R-:W-:Y:S01]  /*0540*/  FADD R11, R11, R16 ;  /* 0x000000100b0b7221 */ /* 0x001fe20000000000 */
[----:B------:R-:W-:-:S04]  /*0550*/  IMAD R16, R5, 0x4, R14 ;  /* 0x0000000405107824 */ /* 0x000fc800078e020e */
[----:B------:R-:W-:Y:S04]  /*0560*/  STS [R12], R11 ;  /* 0x0000000b0c007388 */ /* 0x000fe80000000800 */
[----:B------:R-:W-:Y:S04]  /*0570*/  LDS R16, [R16] ;  /* 0x0000000010107984 */ /* 0x000fe80000000800 */
[----:B------:R-:W0:Y:S02]  /*0580*/  LDS R13, [R3] ;  /* 0x00000000030d7984 */ /* 0x000e240000000800 */
[----:B0-----:R-:W-:-:S05]  /*0590*/  FADD R18, R16, R13 ;  /* 0x0000000d10127221 */ /* 0x001fca0000000000 */
[----:B------:R0:W-:Y:S02]  /*05a0*/  STS [R3], R18 ;  /* 0x0000001203007388 */ /* 0x0001e40000000800 */
.L_x_5:
[----:B------:R-:W-:Y:S05]  /*05b0*/  BSYNC.RECONVERGENT B0 ;  /* 0x0000000000007941 */ /* 0x000fea0003800200 */
.L_x_4:
[----:B------:R-:W-:Y:S01]  /*05c0*/  BAR.SYNC.DEFER_BLOCKING 0x0 ;  /* 0x0000000000007b1d */ /* 0x000fe20000010000 */
[----:B------:R-:W-:Y:S02]  /*05d0*/  ISETP.GT.U32.AND P0, PT, R7, 0x3, PT ;  /* 0x000000030700780c */ /* 0x000fe40003f04070 */
[----:B------:R-:W-:-:S11]  /*05e0*/  MOV R7, R9 ;  /* 0x0000000900077202 */ /* 0x000fd60000000f00 */
[----:B------:R-:W-:Y:S05]  /*05f0*/  @P0 BRA `(.L_x_6) ;  /* 0xfffffffc00780947 */ /* 0x000fea000383ffff */
.L_x_3:
[----:B------:R-:W-:-:S04]  /*0600*/  ISETP.NE.AND P0, PT, R8, RZ, PT ;  /* 0x000000ff0800720c */ /* 0x000fc80003f05270 */
[----:B------:R-:W-:-:S13]  /*0610*/  ISETP.NE.OR P0, PT, R0, RZ, !P0 ;  /* 0x000000ff0000720c */ /* 0x000fda0004705670 */
[----:B------:R-:W-:Y:S05]  /*0620*/  @P0 EXIT ;  /* 0x000000000000094d */ /* 0x000fea0003800000 */
[----:B0-----:R-:W-:Y:S01]  /*0630*/  LEA R6, R5, UR4, 0x2 ;  /* 0x0000000405067c11 */ /* 0x001fe2000f8e10ff */
[----:B------:R-:W-:Y:S01]  /*0640*/  BSSY.RECONVERGENT B0, `(.L_x_7) ;  /* 0x000000f000007945 */ /* 0x000fe20003800200 */
[----:B------:R-:W-:-:S03]  /*0650*/  I2FP.F32.U32 R3, R8 ;  /* 0x0000000800037245 */ /* 0x000fc60000201000 */
[----:B------:R-:W0:Y:S01]  /*0660*/  LDS R0, [R6] ;  /* 0x0000000006007984 */ /* 0x000e220000000800 */
[----:B------:R-:W1:Y:S02]  /*0670*/  MUFU.RCP R2, R3 ;  /* 0x0000000300027308 */ /* 0x000e640000001000 */
[----:B-1----:R-:W-:-:S04]  /*0680*/  FFMA R7, -R3, R2, 1 ;  /* 0x3f80000003077423 */ /* 0x002fc80000000102 */
[----:B------:R-:W-:Y:S02]  /*0690*/  FFMA R7, R2, R7, R2 ;  /* 0x0000000702077223 */ /* 0x000fe40000000002 */
[----:B0-----:R-:W0:Y:S02]  /*06a0*/  FCHK P0, R0, R3 ;  /* 0x0000000300007302 */ /* 0x001e240000000000 */
[----:B------:R-:W-:-:S04]  /*06b0*/  FFMA R2, R0, R7, RZ ;  /* 0x0000000700027223 */ /* 0x000fc800000000ff */
[----:B------:R-:W-:-:S04]  /*06c0*/  FFMA R8, -R3, R2, R0 ;  /* 0x0000000203087223 */ /* 0x000fc80000000100 */
[----:B------:R-:W-:Y:S01]  /*06d0*/  FFMA R7, R7, R8, R2 ;  /* 0x0000000807077223 */ /* 0x000fe20000000002 */
[----:B0-----:R-:W-:Y:S06]  /*06e0*/  @!P0 BRA `(.L_x_8) ;  /* 0x0000000000108947 */ /* 0x001fec0003800000 */
[----:B------:R-:W-:Y:S01]  /*06f0*/  IMAD.MOV.U32 R2, RZ, RZ, R0 ;  /* 0x000000ffff027224 */ /* 0x000fe200078e0000 */
[----:B------:R-:W-:-:S07]  /*0700*/  MOV R10, 0x720 ;  /* 0x00000720000a7802 */ /* 0x000fce0000000f00 */
[----:B------:R-:W-:Y:S05]  /*0710*/  CALL.REL.NOINC `($__internal_1_$__cuda_sm3x_div_rn_noftz_f32_slowpath) ;  /* 0x00000008003c7944 */ /* 0x000fea0003c00000 */
[----:B------:R-:W-:-:S07]  /*0720*/  MOV R7, R9 ;  /* 0x0000000900077202 */ /* 0x000fce0000000f00 */
.L_x_8:
[----:B------:R-:W-:Y:S05]  /*0730*/  BSYNC.RECONVERGENT B0 ;  /* 0x0000000000007941 */ /* 0x000fea0003800200 */
.L_x_7:
[----:B------:R-:W-:Y:S01]  /*0740*/  IMAD R8, R5, 0x4, R6 ;  /* 0x0000000405087824 */ /* 0x000fe200078e0206 */
[----:B------:R-:W0:Y:S01]  /*0750*/  MUFU.RCP R0, R3 ;  /* 0x0000000300007308 */ /* 0x000e220000001000 */
[----:B------:R-:W-:Y:S03]  /*0760*/  BSSY.RECONVERGENT B0, `(.L_x_9) ;  /* 0x000000c000007945 */ /* 0x000fe60003800200 */
[----:B------:R-:W1:Y:S01]  /*0770*/  LDS R2, [R8] ;  /* 0x0000000008027984 */ /* 0x000e620000000800 */
[----:B0-----:R-:W-:-:S04]  /*0780*/  FFMA R9, -R3, R0, 1 ;  /* 0x3f80000003097423 */ /* 0x001fc80000000100 */
[----:B------:R-:W-:Y:S01]  /*0790*/  FFMA R0, R0, R9, R0 ;  /* 0x0000000900007223 */ /* 0x000fe20000000000 */
[----:B-1----:R-:W0:Y:S03]  /*07a0*/  FCHK P0, R2, R3 ;  /* 0x0000000302007302 */ /* 0x002e260000000000 */
[----:B------:R-:W-:-:S04]  /*07b0*/  FFMA R9, R0, R2, RZ ;  /* 0x0000000200097223 */ /* 0x000fc800000000ff */
[----:B------:R-:W-:-:S04]  /*07c0*/  FFMA R6, -R3, R9, R2 ;  /* 0x0000000903067223 */ /* 0x000fc80000000102 */
[----:B------:R-:W-:Y:S01]  /*07d0*/  FFMA R6, R0, R6, R9 ;  /* 0x0000000600067223 */ /* 0x000fe20000000009 */
[----:B0-----:R-:W-:Y:S06]  /*07e0*/  @!P0 BRA `(.L_x_10) ;  /* 0x00000000000c8947 */ /* 0x001fec0003800000 */
[----:B------:R-:W-:-:S07]  /*07f0*/  MOV R10, 0x810 ;  /* 0x00000810000a7802 */ /* 0x000fce0000000f00 */
[----:B------:R-:W-:Y:S05]  /*0800*/  CALL.REL.NOINC `($__internal_1_$__cuda_sm3x_div_rn_noftz_f32_slowpath) ;  /* 0x0000000800007944 */ /* 0x000fea0003c00000 */
[----:B------:R-:W-:-:S07]  /*0810*/  MOV R6, R9 ;  /* 0x0000000900067202 */ /* 0x000fce0000000f00 */
.L_x_10:
[----:B------:R-:W-:Y:S05]  /*0820*/  BSYNC.RECONVERGENT B0 ;  /* 0x0000000000007941 */ /* 0x000fea0003800200 */
.L_x_9:
[----:B------:R-:W0:Y:S01]  /*0830*/  S2UR UR5, SR_CgaCtaId ;  /* 0x00000000000579c3 */ /* 0x000e220000008800 */
[----:B------:R-:W-:Y:S01]  /*0840*/  UMOV UR4, 0x400 ;  /* 0x0000040000047882 */ /* 0x000fe20000000000 */
[----:B------:R-:W1:Y:S01]  /*0850*/  MUFU.RCP R0, R3 ;  /* 0x0000000300007308 */ /* 0x000e620000001000 */
[----:B------:R-:W-:Y:S01]  /*0860*/  BSSY.RECONVERGENT B0, `(.L_x_11) ;  /* 0x000000c000007945 */ /* 0x000fe20003800200 */
[----:B-1----:R-:W-:-:S04]  /*0870*/  FFMA R9, -R3, R0, 1 ;  /* 0x3f80000003097423 */ /* 0x002fc80000000100 */
[----:B------:R-:W-:Y:S01]  /*0880*/  FFMA R0, R0, R9, R0 ;  /* 0x0000000900007223 */ /* 0x000fe20000000000 */
[----:B0-----:R-:W-:-:S09]  /*0890*/  ULEA UR4, UR5, UR4, 0x18 ;  /* 0x0000000405047291 */ /* 0x001fd2000f8ec0ff */
[----:B------:R-:W0:Y:S02]  /*08a0*/  LDS R2, [UR4] ;  /* 0x00000004ff027984 */ /* 0x000e240008000800 */
[----:B0-----:R-:W0:Y:S01]  /*08b0*/  FCHK P0, R2, R3 ;  /* 0x0000000302007302 */ /* 0x001e220000000000 */
[----:B------:R-:W-:-:S04]  /*08c0*/  FFMA R9, R0, R2, RZ ;  /* 0x0000000200097223 */ /* 0x000fc800000000ff */
[----:B------:R-:W-:-:S04]  /*08d0*/  FFMA R10, -R3, R9, R2 ;  /* 0x00000009030a7223 */ /* 0x000fc80000000102 */
[----:B------:R-:W-:Y:S01]  /*08e0*/  FFMA R9, R0, R10, R9 ;  /* 0x0000000a00097223 */ /* 0x000fe20000000009 */
[----:B0-----:R-:W-:Y:S06]  /*08f0*/  @!P0 BRA `(.L_x_12) ;  /* 0x0000000000088947 */ /* 0x001fec0003800000 */
[----:B------:R-:W-:-:S07]  /*0900*/  MOV R10, 0x920 ;  /* 0x00000920000a7802 */ /* 0x000fce0000000f00 */
[----:B------:R-:W-:Y:S05]  /*0910*/  CALL.REL.NOINC `($__internal_1_$__cuda_sm3x_div_rn_noftz_f32_slowpath) ;  /* 0x0000000400bc7944 */ /* 0x000fea0003c00000 */
.L_x_12:
[----:B------:R-:W-:Y:S05]  /*0920*/  BSYNC.RECONVERGENT B0 ;  /* 0x0000000000007941 */ /* 0x000fea0003800200 */
.L_x_11:
[----:B------:R-:W-:Y:S01]  /*0930*/  IMAD R8, R5, 0x4, R8 ;  /* 0x0000000405087824 */ /* 0x000fe200078e0208 */
[----:B------:R-:W0:Y:S01]  /*0940*/  MUFU.RCP R2, R3 ;  /* 0x0000000300027308 */ /* 0x000e220000001000 */
[----:B------:R-:W-:Y:S01]  /*0950*/  BSSY.RECONVERGENT B0, `(.L_x_13) ;  /* 0x000000e000007945 */ /* 0x000fe20003800200 */
[----:B------:R-:W-:Y:S02]  /*0960*/  FFMA R0, R6, -R7, R9 ;  /* 0x8000000706007223 */ /* 0x000fe40000000009 */
        /* <DEDUP_REMOVED lines=8> */
[----:B------:R-:W-:Y:S02]  /*09f0*/  MOV R2, R10 ;  /* 0x0000000a00027202 */ /* 0x000fe40000000f00 */
[----:B------:R-:W-:-:S07]  /*0a00*/  MOV R10, 0xa20 ;  /* 0x00000a20000a7802 */ /* 0x000fce0000000f00 */
[----:B------:R-:W-:Y:S05]  /*0a10*/  CALL.REL.NOINC `($__internal_1_$__cuda_sm3x_div_rn_noftz_f32_slowpath) ;  /* 0x00000004007c7944 */ /* 0x000fea0003c00000 */
[----:B------:R-:W-:-:S07]  /*0a20*/  IMAD.MOV.U32 R2, RZ, RZ, R9 ;  /* 0x000000ffff027224 */ /* 0x000fce00078e0009 */
.L_x_14:
[----:B------:R-:W-:Y:S05]  /*0a30*/  BSYNC.RECONVERGENT B0 ;  /* 0x0000000000007941 */ /* 0x000fea0003800200 */
.L_x_13:
[----:B------:R-:W-:Y:S01]  /*0a40*/  FFMA R2, -R7, R7, R2 ;  /* 0x0000000707027223 */ /* 0x000fe20000000102 */
[----:B------:R-:W-:Y:S03]  /*0a50*/  BSSY.RECONVERGENT B0, `(.L_x_15) ;  /* 0x000000d000007945 */ /* 0x000fe60003800200 */
[----:B------:R0:W1:Y:S01]  /*0a60*/  MUFU.RSQ R9, R2 ;  /* 0x0000000200097308 */ /* 0x0000620000001400 */
[----:B------:R-:W-:-:S04]  /*0a70*/  IADD3 R7, PT, PT, R2, -0xd000000, RZ ;  /* 0xf300000002077810 */ /* 0x000fc80007ffe0ff */
[----:B------:R-:W-:-:S13]  /*0a80*/  ISETP.GT.U32.AND P0, PT, R7, 0x727fffff, PT ;  /* 0x727fffff0700780c */ /* 0x000fda0003f04070 */
[----:B01----:R-:W-:Y:S05]  /*0a90*/  @!P0 BRA `(.L_x_16) ;  /* 0x0000000000108947 */ /* 0x003fea0003800000 */
[----:B------:R-:W-:-:S07]  /*0aa0*/  MOV R14, 0xac0 ;  /* 0x00000ac0000e7802 */ /* 0x000fce0000000f00 */
[----:B------:R-:W-:Y:S05]  /*0ab0*/  CALL.REL.NOINC `($__internal_0_$__cuda_sm20_sqrt_rn_f32_slowpath) ;  /* 0x0000000000fc7944 */ /* 0x000fea0003c00000 */
[----:B------:R-:W-:Y:S01]  /*0ac0*/  IMAD.MOV.U32 R7, RZ, RZ, R9 ;  /* 0x000000ffff077224 */ /* 0x000fe200078e0009 */
[----:B------:R-:W-:Y:S06]  /*0ad0*/  BRA `(.L_x_17) ;  /* 0x0000000000107947 */ /* 0x000fec0003800000 */
.L_x_16:
[----:B------:R-:W-:Y:S01]  /*0ae0*/  FMUL.FTZ R7, R2, R9 ;  /* 0x0000000902077220 */ /* 0x000fe20000410000 */
[----:B------:R-:W-:-:S03]  /*0af0*/  FMUL.FTZ R9, R9, 0.5 ;  /* 0x3f00000009097820 */ /* 0x000fc60000410000 */
[----:B------:R-:W-:-:S04]  /*0b00*/  FFMA R2, -R7, R7, R2 ;  /* 0x0000000707027223 */ /* 0x000fc80000000102 */
[----:B------:R-:W-:-:S07]  /*0b10*/  FFMA R7, R2, R9, R7 ;  /* 0x0000000902077223 */ /* 0x000fce0000000007 */
.L_x_17:
[----:B------:R-:W-:Y:S05]  /*0b20*/  BSYNC.RECONVERGENT B0 ;  /* 0x0000000000007941 */ /* 0x000fea0003800200 */
.L_x_15:
[----:B------:R-:W-:Y:S01]  /*0b30*/  LEA R5, R5, R8, 0x2 ;  /* 0x0000000805057211 */ /* 0x000fe200078e10ff */
        /* <DEDUP_REMOVED lines=10> */
[----:B------:R-:W-:Y:S01]  /*0be0*/  IMAD.MOV.U32 R2, RZ, RZ, R8 ;  /* 0x000000ffff027224 */ /* 0x000fe200078e0008 */
[----:B------:R-:W-:-:S07]  /*0bf0*/  MOV R10, 0xc10 ;  /* 0x00000c10000a7802 */ /* 0x000fce0000000f00 */
[----:B------:R-:W-:Y:S05]  /*0c00*/  CALL.REL.NOINC `($__internal_1_$__cuda_sm3x_div_rn_noftz_f32_slowpath) ;  /* 0x0000000400007944 */ /* 0x000fea0003c00000 */
.L_x_19:
[----:B------:R-:W-:Y:S05]  /*0c10*/  BSYNC.RECONVERGENT B0 ;  /* 0x0000000000007941 */ /* 0x000fea0003800200 */
.L_x_18:
[----:B------:R-:W-:Y:S01]  /*0c20*/  FFMA R9, -R6, R6, R9 ;  /* 0x0000000606097223 */ /* 0x000fe20000000109 */
[----:B------:R-:W-:Y:S03]  /*0c30*/  BSSY.RECONVERGENT B0, `(.L_x_20) ;  /* 0x000000e000007945 */ /* 0x000fe60003800200 */
[----:B------:R0:W1:Y:S01]  /*0c40*/  MUFU.RSQ R6, R9 ;  /* 0x0000000900067308 */ /* 0x0000620000001400 */
[----:B------:R-:W-:-:S04]  /*0c50*/  IADD3 R2, PT, PT, R9, -0xd000000, RZ ;  /* 0xf300000009027810 */ /* 0x000fc80007ffe0ff */
[----:B------:R-:W-:-:S13]  /*0c60*/  ISETP.GT.U32.AND P0, PT, R2, 0x727fffff, PT ;  /* 0x727fffff0200780c */ /* 0x000fda0003f04070 */
[----:B01----:R-:W-:Y:S05]  /*0c70*/  @!P0 BRA `(.L_x_21) ;  /* 0x0000000000148947 */ /* 0x003fea0003800000 */
[----:B------:R-:W-:Y:S01]  /*0c80*/  IMAD.MOV.U32 R2, RZ, RZ, R9 ;  /* 0x000000ffff027224 */ /* 0x000fe200078e0009 */
[----:B------:R-:W-:-:S07]  /*0c90*/  MOV R14, 0xcb0 ;  /* 0x00000cb0000e7802 */ /* 0x000fce0000000f00 */
[----:B------:R-:W-:Y:S05]  /*0ca0*/  CALL.REL.NOINC `($__internal_0_$__cuda_sm20_sqrt_rn_f32_slowpath) ;  /* 0x0000000000807944 */ /* 0x000fea0003c00000 */
[----:B------:R-:W-:Y:S01]  /*0cb0*/  MOV R2, R9 ;  /* 0x0000000900027202 */ /* 0x000fe20000000f00 */
[----:B------:R-:W-:Y:S06]  /*0cc0*/  BRA `(.L_x_22) ;  /* 0x0000000000107947 */ /* 0x000fec0003800000 */
.L_x_21:
[----:B------:R-:W-:Y:S01]  /*0cd0*/  FMUL.FTZ R2, R9, R6 ;  /* 0x0000000609027220 */ /* 0x000fe20000410000 */
[----:B------:R-:W-:-:S03]  /*0ce0*/  FMUL.FTZ R5, R6, 0.5 ;  /* 0x3f00000006057820 */ /* 0x000fc60000410000 */
[----:B------:R-:W-:-:S04]  /*0cf0*/  FFMA R3, -R2, R2, R9 ;  /* 0x0000000202037223 */ /* 0x000fc80000000109 */
[----:B------:R-:W-:-:S07]  /*0d00*/  FFMA R2, R3, R5, R2 ;  /* 0x0000000503027223 */ /* 0x000fce0000000002 */
.L_x_22:
[----:B------:R-:W-:Y:S05]  /*0d10*/  BSYNC.RECONVERGENT B0 ;  /* 0x0000000000007941 */ /* 0x000fea0003800200 */
.L_x_20:
[----:B------:R-:W-:Y:S01]  /*0d20*/  FSETP.GT.AND P0, PT, R2, RZ, PT ;  /* 0x000000ff0200720b */ /* 0x000fe20003f04000 */
[----:B------:R-:W-:Y:S01]  /*0d30*/  BSSY.RECONVERGENT B0, `(.L_x_23) ;  /* 0x0000013000007945 */ /* 0x000fe20003800200 */
[----:B------:R-:W-:Y:S02]  /*0d40*/  IMAD.MOV.U32 R9, RZ, RZ, RZ ;  /* 0x000000ffff097224 */ /* 0x000fe400078e00ff */
[----:B------:R-:W-:-:S13]  /*0d50*/  FSETP.LEU.OR P0, PT, R7, RZ, !P0 ;  /* 0x000000ff0700720b */ /* 0x000fda000470b400 */
[----:B------:R-:W-:Y:S05]  /*0d60*/  @P0 BRA `(.L_x_24) ;  /* 0x00000000003c0947 */ /* 0x000fea0003800000 */
[----:B------:R-:W-:Y:S01]  /*0d70*/  FMUL R7, R2, R7 ;  /* 0x0000000702077220 */ /* 0x000fe20000400000 */
[----:B------:R-:W-:Y:S03]  /*0d80*/  BSSY.RECONVERGENT B1, `(.L_x_24) ;  /* 0x000000d000017945 */ /* 0x000fe60003800200 */
[----:B------:R-:W0:Y:S08]  /*0d90*/  MUFU.RCP R2, R7 ;  /* 0x0000000700027308 */ /* 0x000e300000001000 */
[----:B------:R-:W1:Y:S01]  /*0da0*/  FCHK P0, R0, R7 ;  /* 0x0000000700007302 */ /* 0x000e620000000000 */
[----:B0-----:R-:W-:-:S04]  /*0db0*/  FFMA R3, -R7, R2, 1 ;  /* 0x3f80000007037423 */ /* 0x001fc80000000102 */
[----:B------:R-:W-:-:S04]  /*0dc0*/  FFMA R3, R2, R3, R2 ;  /* 0x0000000302037223 */ /* 0x000fc80000000002 */
[----:B------:R-:W-:-:S04]  /*0dd0*/  FFMA R2, R0, R3, RZ ;  /* 0x0000000300027223 */ /* 0x000fc800000000ff */
[----:B------:R-:W-:-:S04]  /*0de0*/  FFMA R5, -R7, R2, R0 ;  /* 0x0000000207057223 */ /* 0x000fc80000000100 */
[----:B------:R-:W-:Y:S01]  /*0df0*/  FFMA R9, R3, R5, R2 ;  /* 0x0000000503097223 */ /* 0x000fe20000000002 */
[----:B-1----:R-:W-:Y:S06]  /*0e00*/  @!P0 BRA `(.L_x_25) ;  /* 0x0000000000108947 */ /* 0x002fec0003800000 */
[----:B------:R-:W-:Y:S01]  /*0e10*/  MOV R2, R0 ;  /* 0x0000000000027202 */ /* 0x000fe20000000f00 */
[----:B------:R-:W-:Y:S01]  /*0e20*/  IMAD.MOV.U32 R3, RZ, RZ, R7 ;  /* 0x000000ffff037224 */ /* 0x000fe200078e0007 */
[----:B------:R-:W-:-:S07]  /*0e30*/  MOV R10, 0xe50 ;  /* 0x00000e50000a7802 */ /* 0x000fce0000000f00 */
[----:B------:R-:W-:Y:S05]  /*0e40*/  CALL.REL.NOINC `($__internal_1_$__cuda_sm3x_div_rn_noftz_f32_slowpath) ;  /* 0x0000000000707944 */ /* 0x000fea0003c00000 */
.L_x_25:
[----:B------:R-:W-:Y:S05]  /*0e50*/  BSYNC.RECONVERGENT B1 ;  /* 0x0000000000017941 */ /* 0x000fea0003800200 */
.L_x_24:
[----:B------:R-:W-:Y:S05]  /*0e60*/  BSYNC.RECONVERGENT B0 ;  /* 0x0000000000007941 */ /* 0x000fea0003800200 */
.L_x_23:
[----:B------:R-:W0:Y:S02]  /*0e70*/  LDC.64 R2, c[0x0][0x390] ;  /* 0x0000e400ff027b82 */ /* 0x000e240000000a00 */
[----:B0-----:R-:W-:-:S05]  /*0e80*/  IMAD.WIDE.U32 R4, R4, 0x4, R2 ;  /* 0x0000000404047825 */ /* 0x001fca00078e0002 */
[----:B------:R-:W-:Y:S01]  /*0e90*/  STG.E desc[UR6][R4.64], R9 ;  /* 0x0000000904007986 */ /* 0x000fe2000c101906 */
[----:B------:R-:W-:Y:S05]  /*0ea0*/  EXIT ;  /* 0x000000000000794d */ /* 0x000fea0003800000 */
        .weak           $__internal_0_$__cuda_sm20_sqrt_rn_f32_slowpath
        .type           $__internal_0_$__cuda_sm20_sqrt_rn_f32_slowpath,@function
        .size           $__internal_0_$__cuda_sm20_sqrt_rn_f32_slowpath,($__internal_1_$__cuda_sm3x_div_rn_noftz_f32_slowpath - $__internal_0_$__cuda_sm20_sqrt_rn_f32_slowpath)
$__internal_0_$__cuda_sm20_sqrt_rn_f32_slowpath:
[----:B------:R-:W-:-:S13]  /*0eb0*/  LOP3.LUT P0, RZ, R2, 0x7fffffff, RZ, 0xc0, !PT ;  /* 0x7fffffff02ff7812 */ /* 0x000fda000780c0ff */
[----:B------:R-:W-:Y:S01]  /*0ec0*/  @!P0 MOV R9, R2 ;  /* 0x0000000200098202 */ /* 0x000fe20000000f00 */
[----:B------:R-:W-:Y:S06]  /*0ed0*/  @!P0 BRA `(.L_x_26) ;  /* 0x0000000000408947 */ /* 0x000fec0003800000 */
[----:B------:R-:W-:-:S13]  /*0ee0*/  FSETP.GEU.FTZ.AND P0, PT, R2, RZ, PT ;  /* 0x000000ff0200720b */ /* 0x000fda0003f1e000 */
[----:B------:R-:W-:Y:S01]  /*0ef0*/  @!P0 IMAD.MOV.U32 R9, RZ, RZ, 0x7fffffff ;  /* 0x7fffffffff098424 */ /* 0x000fe200078e00ff */
[----:B------:R-:W-:Y:S06]  /*0f00*/  @!P0 BRA `(.L_x_26) ;  /* 0x0000000000348947 */ /* 0x000fec0003800000 */
[----:B------:R-:W-:-:S13]  /*0f10*/  FSETP.GTU.FTZ.AND P0, PT, |R2|, +INF , PT ;  /* 0x7f8000000200780b */ /* 0x000fda0003f1c200 */
[----:B------:R-:W-:Y:S01]  /*0f20*/  @P0 FADD.FTZ R9, R2, 1 ;  /* 0x3f80000002090421 */ /* 0x000fe20000010000 */
[----:B------:R-:W-:Y:S06]  /*0f30*/  @P0 BRA `(.L_x_26) ;  /* 0x0000000000280947 */ /* 0x000fec0003800000 */
[----:B------:R-:W-:-:S13]  /*0f40*/  FSETP.NEU.FTZ.AND P0, PT, |R2|, +INF , PT ;  /* 0x7f8000000200780b */ /* 0x000fda0003f1d200 */
[----:B------:R-:W-:-:S04]  /*0f50*/  @P0 FFMA R10, R2, 1.84467440737095516160e+19, RZ ;  /* 0x5f800000020a0823 */ /* 0x000fc800000000ff */
[----:B------:R-:W0:Y:S02]  /*0f60*/  @P0 MUFU.RSQ R9, R10 ;  /* 0x0000000a00090308 */ /* 0x000e240000001400 */
[----:B0-----:R-:W-:Y:S01]  /*0f70*/  @P0 FMUL.FTZ R11, R10, R9 ;  /* 0x000000090a0b0220 */ /* 0x001fe20000410000 */
[----:B------:R-:W-:Y:S01]  /*0f80*/  @P0 FMUL.FTZ R13, R9, 0.5 ;  /* 0x3f000000090d0820 */ /* 0x000fe20000410000 */
[----:B------:R-:W-:Y:S02]  /*0f90*/  @!P0 MOV R9, R2 ;  /* 0x0000000200098202 */ /* 0x000fe40000000f00 */
[----:B------:R-:W-:-:S04]  /*0fa0*/  @P0 FADD.FTZ R12, -R11, -RZ ;  /* 0x800000ff0b0c0221 */ /* 0x000fc80000010100 */
[----:B------:R-:W-:-:S04]  /*0fb0*/  @P0 FFMA R12, R11, R12, R10 ;  /* 0x0000000c0b0c0223 */ /* 0x000fc8000000000a */
[----:B------:R-:W-:-:S04]  /*0fc0*/  @P0 FFMA R12, R12, R13, R11 ;  /* 0x0000000d0c0c0223 */ /* 0x000fc8000000000b */
[----:B------:R-:W-:-:S07]  /*0fd0*/  @P0 FMUL.FTZ R9, R12, 2.3283064365386962891e-10 ;  /* 0x2f8000000c090820 */ /* 0x000fce0000410000 */
.L_x_26:
[----:B------:R-:W-:Y:S02]  /*0fe0*/  HFMA2 R11, -RZ, RZ, 0, 0 ;  /* 0x00000000ff0b7431 */ /* 0x000fe400000001ff */
[----:B------:R-:W-:-:S04]  /*0ff0*/  IMAD.MOV.U32 R10, RZ, RZ, R14 ;  /* 0x000000ffff0a7224 */ /* 0x000fc800078e000e */
[----:B------:R-:W-:Y:S05]  /*1000*/  RET.REL.NODEC R10 `(compute_cross_correlation) ;  /* 0xffffffec0afc7950 */ /* 0x000fea0003c3ffff */
        .weak           $__internal_1_$__cuda_sm3x_div_rn_noftz_f32_slowpath
        .type           $__internal_1_$__cuda_sm3x_div_rn_noftz_f32_slowpath,@function
        .size           $__internal_1_$__cuda_sm3x_div_rn_noftz_f32_slowpath,(.L_x_151 - $__internal_1_$__cuda_sm3x_div_rn_noftz_f32_slowpath)
$__internal_1_$__cuda_sm3x_div_rn_noftz_f32_slowpath:
[--C-:B------:R-:W-:Y:S01]  /*1010*/  SHF.R.U32.HI R11, RZ, 0x17, R3.reuse ;  /* 0x00000017ff0b7819 */ /* 0x100fe20000011603 */
[----:B------:R-:W-:Y:S01]  /*1020*/  BSSY.RECONVERGENT B2, `(.L_x_27) ;  /* 0x0000063000027945 */ /* 0x000fe20003800200 */
[----:B------:R-:W-:Y:S01]  /*1030*/  SHF.R.U32.HI R9, RZ, 0x17, R2 ;  /* 0x00000017ff097819 */ /* 0x000fe20000011602 */
[----:B------:R-:W-:Y:S01]  /*1040*/  IMAD.MOV.U32 R13, RZ, RZ, R3 ;  /* 0x000000ffff0d7224 */ /* 0x000fe200078e0003 */
[----:B------:R-:W-:Y:S02]  /*1050*/  LOP3.LUT R11, R11, 0xff, RZ, 0xc0, !PT ;  /* 0x000000ff0b0b7812 */ /* 0x000fe400078ec0ff */
[----:B------:R-:W-:-:S03]  /*1060*/  LOP3.LUT R16, R9, 0xff, RZ, 0xc0, !PT ;  /* 0x000000ff09107812 */ /* 0x000fc600078ec0ff */
[----:B------:R-:W-:Y:S01]  /*1070*/  VIADD R14, R11, 0xffffffff ;  /* 0xffffffff0b0e7836 */ /* 0x000fe20000000000 */
[----:B------:R-:W-:-:S04]  /*1080*/  IADD3 R12, PT, PT, R16, -0x1, RZ ;  /* 0xffffffff100c7810 */ /* 0x000fc80007ffe0ff */
[----:B------:R-:W-:-:S04]  /*1090*/  ISETP.GT.U32.AND P0, PT, R14, 0xfd, PT ;  /* 0x000000fd0e00780c */ /* 0x000fc80003f04070 */
[----:B------:R-:W-:-:S13]  /*10a0*/  ISETP.GT.U32.OR P0, PT, R12, 0xfd, P0 ;  /* 0x000000fd0c00780c */ /* 0x000fda0000704470 */
[----:B------:R-:W-:Y:S01]  /*10b0*/  @!P0 MOV R9, RZ ;  /* 0x000000ff00098202 */ /* 0x000fe20000000f00 */
[----:B------:R-:W-:Y:S06]  /*10c0*/  @!P0 BRA `(.L_x_28) ;  /* 0x00000000005c8947 */ /* 0x000fec0003800000 */
[----:B------:R-:W-:Y:S02]  /*10d0*/  FSETP.GTU.FTZ.AND P0, PT, |R2|, +INF , PT ;  /* 0x7f8000000200780b */ /* 0x000fe40003f1c200 */
[----:B------:R-:W-:-:S04]  /*10e0*/  FSETP.GTU.FTZ.AND P1, PT, |R3|, +INF , PT ;  /* 0x7f8000000300780b */ /* 0x000fc80003f3c200 */
[----:B------:R-:W-:-:S13]  /*10f0*/  PLOP3.LUT P0, PT, P0, P1, PT, 0xf8, 0x8f ;  /* 0x00000000008f781c */ /* 0x000fda0000703f70 */
[----:B------:R-:W-:Y:S05]  /*1100*/  @P0 BRA `(.L_x_29) ;  /* 0x00000004004c0947 */ /* 0x000fea0003800000 */
[----:B------:R-:W-:-:S13]  /*1110*/  LOP3.LUT P0, RZ, R13, 0x7fffffff, R2, 0xc8, !PT ;  /* 0x7fffffff0dff7812 */ /* 0x000fda000780c802 */
[----:B------:R-:W-:Y:S05]  /*1120*/  @!P0 BRA `(.L_x_30) ;  /* 0x00000004003c8947 */ /* 0x000fea0003800000 */
[C---:B------:R-:W-:Y:S02]  /*1130*/  FSETP.NEU.FTZ.AND P2, PT, |R2|.reuse, +INF , PT ;  /* 0x7f8000000200780b */ /* 0x040fe40003f5d200 */
[----:B------:R-:W-:Y:S02]  /*1140*/  FSETP.NEU.FTZ.AND P1, PT, |R3|, +INF , PT ;  /* 0x7f8000000300780b */ /* 0x000fe40003f3d200 */
[----:B------:R-:W-:-:S11]  /*1150*/  FSETP.NEU.FTZ.AND P0, PT, |R2|, +INF , PT ;  /* 0x7f8000000200780b */ /* 0x000fd60003f1d200 */
[----:B------:R-:W-:Y:S05]  /*1160*/  @!P1 BRA !P2, `(.L_x_30) ;  /* 0x00000004002c9947 */ /* 0x000fea0005000000 */
[----:B------:R-:W-:-:S04]  /*1170*/  LOP3.LUT P2, RZ, R2, 0x7fffffff, RZ, 0xc0, !PT ;  /* 0x7fffffff02ff7812 */ /* 0x000fc8000784c0ff */
[----:B------:R-:W-:-:S13]  /*1180*/  PLOP3.LUT P1, PT, P1, P2, PT, 0x2f, 0xf2 ;  /* 0x0000000000f2781c */ /* 0x000fda0000f24577 */
[----:B------:R-:W-:Y:S05]  /*1190*/  @P1 BRA `(.L_x_31) ;  /* 0x0000000400181947 */ /* 0x000fea0003800000 */
[----:B------:R-:W-:-:S04]  /*11a0*/  LOP3.LUT P1, RZ, R13, 0x7fffffff, RZ, 0xc0, !PT ;  /* 0x7fffffff0dff7812 */ /* 0x000fc8000782c0ff */
[----:B------:R-:W-:-:S13]  /*11b0*/  PLOP3.LUT P0, PT, P0, P1, PT, 0x2f, 0xf2 ;  /* 0x0000000000f2781c */ /* 0x000fda0000702577 */
[----:B------:R-:W-:Y:S05]  /*11c0*/  @P0 BRA `(.L_x_32) ;  /* 0x0000000400000947 */ /* 0x000fea0003800000 */
[----:B------:R-:W-:Y:S02]  /*11d0*/  ISETP.GE.AND P0, PT, R12, RZ, PT ;  /* 0x000000ff0c00720c */ /* 0x000fe40003f06270 */
[----:B------:R-:W-:-:S11]  /*11e0*/  ISETP.GE.AND P1, PT, R14, RZ, PT ;  /* 0x000000ff0e00720c */ /* 0x000fd60003f26270 */
[----:B------:R-:W-:Y:S01]  /*11f0*/  @P0 IMAD.MOV.U32 R9, RZ, RZ, RZ ;  /* 0x000000ffff090224 */ /* 0x000fe200078e00ff */
[----:B------:R-:W-:Y:S01]  /*1200*/  @!P0 MOV R9, 0xffffffc0 ;  /* 0xffffffc000098802 */ /* 0x000fe20000000f00 */
[----:B------:R-:W-:Y:S01]  /*1210*/  @!P0 FFMA R2, R2, 1.84467440737095516160e+19, RZ ;  /* 0x5f80000002028823 */ /* 0x000fe200000000ff */
[----:B------:R-:W-:-:S03]  /*1220*/  @!P1 FFMA R13, R3, 1.84467440737095516160e+19, RZ ;  /* 0x5f800000030d9823 */ /* 0x000fc600000000ff */
[----:B------:R-:W-:-:S07]  /*1230*/  @!P1 VIADD R9, R9, 0x40 ;  /* 0x0000004009099836 */ /* 0x000fce0000000000 */
.L_x_28:
[----:B------:R-:W-:Y:S01]  /*1240*/  LEA R12, R11, 0xc0800000, 0x17 ;  /* 0xc08000000b0c7811 */ /* 0x000fe200078eb8ff */
[----:B------:R-:W-:Y:S03]  /*1250*/  BSSY.RECONVERGENT B3, `(.L_x_33) ;  /* 0x0000036000037945 */ /* 0x000fe60003800200 */
[----:B------:R-:W-:Y:S01]  /*1260*/  IADD3 R14, PT, PT, -R12, R13, RZ ;  /* 0x0000000d0c0e7210 */ /* 0x000fe20007ffe1ff */
[----:B------:R-:W-:-:S03]  /*1270*/  VIADD R12, R16, 0xffffff81 ;  /* 0xffffff81100c7836 */ /* 0x000fc60000000000 */
[----:B------:R-:W0:Y:S01]  /*1280*/  MUFU.RCP R13, R14 ;  /* 0x0000000e000d7308 */ /* 0x000e220000001000 */
[----:B------:R-:W-:Y:S01]  /*1290*/  FADD.FTZ R15, -R14, -RZ ;  /* 0x800000ff0e0f7221 */ /* 0x000fe20000010100 */
[C---:B------:R-:W-:Y:S01]  /*12a0*/  IMAD R2, R12.reuse, -0x800000, R2 ;  /* 0xff8000000c027824 */ /* 0x040fe200078e0202 */
[----:B------:R-:W-:-:S04]  /*12b0*/  IADD3 R12, PT, PT, R12, 0x7f, -R11 ;  /* 0x0000007f0c0c7810 */ /* 0x000fc80007ffe80b */
[----:B------:R-:W-:Y:S01]  /*12c0*/  IADD3 R12, PT, PT, R12, R9, RZ ;  /* 0x000000090c0c7210 */ /* 0x000fe20007ffe0ff */
[----:B0-----:R-:W-:-:S04]  /*12d0*/  FFMA R16, R13, R15, 1 ;  /* 0x3f8000000d107423 */ /* 0x001fc8000000000f */
[----:B------:R-:W-:-:S04]  /*12e0*/  FFMA R13, R13, R16, R13 ;  /* 0x000000100d0d7223 */ /* 0x000fc8000000000d */
[----:B------:R-:W-:-:S04]  /*12f0*/  FFMA R16, R2, R13, RZ ;  /* 0x0000000d02107223 */ /* 0x000fc800000000ff */
[----:B------:R-:W-:-:S04]  /*1300*/  FFMA R17, R15, R16, R2 ;  /* 0x000000100f117223 */ /* 0x000fc80000000002 */
[----:B------:R-:W-:-:S04]  /*1310*/  FFMA R16, R13, R17, R16 ;  /* 0x000000110d107223 */ /* 0x000fc80000000010 */
[----:B------:R-:W-:-:S04]  /*1320*/  FFMA R15, R15, R16, R2 ;  /* 0x000000100f0f7223 */ /* 0x000fc80000000002 */
[----:B------:R-:W-:-:S05]  /*1330*/  FFMA R2, R13, R15, R16 ;  /* 0x0000000f0d027223 */ /* 0x000fca0000000010 */
[----:B------:R-:W-:-:S04]  /*1340*/  SHF.R.U32.HI R11, RZ, 0x17, R2 ;  /* 0x00000017ff0b7819 */ /* 0x000fc80000011602 */
[----:B------:R-:W-:-:S05]  /*1350*/  LOP3.LUT R11, R11, 0xff, RZ, 0xc0, !PT ;  /* 0x000000ff0b0b7812 */ /* 0x000fca00078ec0ff */
[----:B------:R-:W-:-:S05]  /*1360*/  IMAD.IADD R17, R11, 0x1, R12 ;  /* 0x000000010b117824 */ /* 0x000fca00078e020c */
[----:B------:R-:W-:-:S04]  /*1370*/  IADD3 R9, PT, PT, R17, -0x1, RZ ;  /* 0xffffffff11097810 */ /* 0x000fc80007ffe0ff */
[----:B------:R-:W-:-:S13]  /*1380*/  ISETP.GE.U32.AND P0, PT, R9, 0xfe, PT ;  /* 0x000000fe0900780c */ /* 0x000fda0003f06070 */
[----:B------:R-:W-:Y:S05]  /*1390*/  @!P0 BRA `(.L_x_34) ;  /* 0x0000000000808947 */ /* 0x000fea0003800000 */
[----:B------:R-:W-:-:S13]  /*13a0*/  ISETP.GT.AND P0, PT, R17, 0xfe, PT ;  /* 0x000000fe1100780c */ /* 0x000fda0003f04270 */
[----:B------:R-:W-:Y:S05]  /*13b0*/  @P0 BRA `(.L_x_35) ;  /* 0x00000000006c0947 */ /* 0x000fea0003800000 */
[----:B------:R-:W-:-:S13]  /*13c0*/  ISETP.GE.AND P0, PT, R17, 0x1, PT ;  /* 0x000000011100780c */ /* 0x000fda0003f06270 */
[----:B------:R-:W-:Y:S05]  /*13d0*/  @P0 BRA `(.L_x_36) ;  /* 0x0000000000740947 */ /* 0x000fea0003800000 */
[----:B------:R-:W-:Y:S02]  /*13e0*/  ISETP.GE.AND P0, PT, R17, -0x18, PT ;  /* 0xffffffe81100780c */ /* 0x000fe40003f06270 */
[----:B------:R-:W-:-:S11]  /*13f0*/  LOP3.LUT R2, R2, 0x80000000, RZ, 0xc0, !PT ;  /* 0x8000000002027812 */ /* 0x000fd600078ec0ff */
[----:B------:R-:W-:Y:S05]  /*1400*/  @!P0 BRA `(.L_x_36) ;  /* 0x0000000000688947 */ /* 0x000fea0003800000 */
[-CC-:B------:R-:W-:Y:S01]  /*1410*/  FFMA.RZ R9, R13, R15.reuse, R16.reuse ;  /* 0x0000000f0d097223 */ /* 0x180fe2000000c010 */
[----:B------:R-:W-:Y:S02]  /*1420*/  VIADD R14, R17, 0x20 ;  /* 0x00000020110e7836 */ /* 0x000fe40000000000 */
[-CC-:B------:R-:W-:Y:S01]  /*1430*/  FFMA.RM R12, R13, R15.reuse, R16.reuse ;  /* 0x0000000f0d0c7223 */ /* 0x180fe20000004010 */
[----:B------:R-:W-:Y:S02]  /*1440*/  ISETP.NE.AND P2, PT, R17, RZ, PT ;  /* 0x000000ff1100720c */ /* 0x000fe40003f45270 */
[----:B------:R-:W-:Y:S01]  /*1450*/  LOP3.LUT R11, R9, 0x7fffff, RZ, 0xc0, !PT ;  /* 0x007fffff090b7812 */ /* 0x000fe200078ec0ff */
[----:B------:R-:W-:Y:S01]  /*1460*/  FFMA.RP R9, R13, R15, R16 ;  /* 0x0000000f0d097223 */ /* 0x000fe20000008010 */
[----:B------:R-:W-:Y:S02]  /*1470*/  ISETP.NE.AND P1, PT, R17, RZ, PT ;  /* 0x000000ff1100720c */ /* 0x000fe40003f25270 */
[----:B------:R-:W-:-:S02]  /*1480*/  LOP3.LUT R11, R11, 0x800000, RZ, 0xfc, !PT ;  /* 0x008000000b0b7812 */ /* 0x000fc400078efcff */
[----:B------:R-:W-:Y:S02]  /*1490*/  IADD3 R13, PT, PT, -R17, RZ, RZ ;  /* 0x000000ff110d7210 */ /* 0x000fe40007ffe1ff */
[----:B------:R-:W-:Y:S02]  /*14a0*/  SHF.L.U32 R14, R11, R14, RZ ;  /* 0x0000000e0b0e7219 */ /* 0x000fe400000006ff */
[----:B------:R-:W-:Y:S02]  /*14b0*/  FSETP.NEU.FTZ.AND P0, PT, R9, R12, PT ;  /* 0x0000000c0900720b */ /* 0x000fe40003f1d000 */
[----:B------:R-:W-:Y:S02]  /*14c0*/  SEL R12, R13, RZ, P2 ;  /* 0x000000ff0d0c7207 */ /* 0x000fe40001000000 */
[----:B------:R-:W-:Y:S02]  /*14d0*/  ISETP.NE.AND P1, PT, R14, RZ, P1 ;  /* 0x000000ff0e00720c */ /* 0x000fe40000f25270 */
[----:B------:R-:W-:-:S02]  /*14e0*/  SHF.R.U32.HI R12, RZ, R12, R11 ;  /* 0x0000000cff0c7219 */ /* 0x000fc4000001160b */
[----:B------:R-:W-:Y:S02]  /*14f0*/  PLOP3.LUT P0, PT, P0, P1, PT, 0xf8, 0x8f ;  /* 0x00000000008f781c */ /* 0x000fe40000703f70 */
[----:B------:R-:W-:Y:S02]  /*1500*/  SHF.R.U32.HI R14, RZ, 0x1, R12 ;  /* 0x00000001ff0e7819 */ /* 0x000fe4000001160c */
[----:B------:R-:W-:-:S04]  /*1510*/  SEL R9, RZ, 0x1, !P0 ;  /* 0x00000001ff097807 */ /* 0x000fc80004000000 */
[----:B------:R-:W-:-:S04]  /*1520*/  LOP3.LUT R9, R9, 0x1, R14, 0xf8, !PT ;  /* 0x0000000109097812 */ /* 0x000fc800078ef80e */
[----:B------:R-:W-:-:S05]  /*1530*/  LOP3.LUT R9, R9, R12, RZ, 0xc0, !PT ;  /* 0x0000000c09097212 */ /* 0x000fca00078ec0ff */
[----:B------:R-:W-:-:S05]  /*1540*/  IMAD.IADD R9, R14, 0x1, R9 ;  /* 0x000000010e097824 */ /* 0x000fca00078e0209 */
[----:B------:R-:W-:Y:S01]  /*1550*/  LOP3.LUT R2, R9, R2, RZ, 0xfc, !PT ;  /* 0x0000000209027212 */ /* 0x000fe200078efcff */
[----:B------:R-:W-:Y:S06]  /*1560*/  BRA `(.L_x_36) ;  /* 0x0000000000107947 */ /* 0x000fec0003800000 */
.L_x_35:
[----:B------:R-:W-:-:S04]  /*1570*/  LOP3.LUT R2, R2, 0x80000000, RZ, 0xc0, !PT ;  /* 0x8000000002027812 */ /* 0x000fc800078ec0ff */
[----:B------:R-:W-:Y:S01]  /*1580*/  LOP3.LUT R2, R2, 0x7f800000, RZ, 0xfc, !PT ;  /* 0x7f80000002027812 */ /* 0x000fe200078efcff */
[----:B------:R-:W-:Y:S06]  /*1590*/  BRA `(.L_x_36) ;  /* 0x0000000000047947 */ /* 0x000fec0003800000 */
.L_x_34:
[----:B------:R-:W-:-:S07]  /*15a0*/  LEA R2, R12, R2, 0x17 ;  /* 0x000000020c027211 */ /* 0x000fce00078eb8ff */
.L_x_36:
[----:B------:R-:W-:Y:S05]  /*15b0*/  BSYNC.RECONVERGENT B3 ;  /* 0x0000000000037941 */ /* 0x000fea0003800200 */
.L_x_33:
[----:B------:R-:W-:Y:S05]  /*15c0*/  BRA `(.L_x_37) ;  /* 0x0000000000207947 */ /* 0x000fea0003800000 */
.L_x_32:
[----:B------:R-:W-:-:S04]  /*15d0*/  LOP3.LUT R2, R13, 0x80000000, R2, 0x48, !PT ;  /* 0x800000000d027812 */ /* 0x000fc800078e4802 */
[----:B------:R-:W-:Y:S01]  /*15e0*/  LOP3.LUT R2, R2, 0x7f800000, RZ, 0xfc, !PT ;  /* 0x7f80000002027812 */ /* 0x000fe200078efcff */
[----:B------:R-:W-:Y:S06]  /*15f0*/  BRA `(.L_x_37) ;  /* 0x0000000000147947 */ /* 0x000fec0003800000 */
.L_x_31:
[----:B------:R-:W-:Y:S01]  /*1600*/  LOP3.LUT R2, R13, 0x80000000, R2, 0x48, !PT ;  /* 0x800000000d027812 */ /* 0x000fe200078e4802 */
[----:B------:R-:W-:Y:S06]  /*1610*/  BRA `(.L_x_37) ;  /* 0x00000000000c7947 */ /* 0x000fec0003800000 */
.L_x_30:
[----:B------:R-:W0:Y:S01]  /*1620*/  MUFU.RSQ R2, -QNAN ;  /* 0xffc0000000027908 */ /* 0x000e220000001400 */
[----:B------:R-:W-:Y:S05]  /*1630*/  BRA `(.L_x_37) ;  /* 0x0000000000047947 */ /* 0x000fea0003800000 */
.L_x_29:
[----:B------:R-:W-:-:S07]  /*1640*/  FADD.FTZ R2, R2, R3 ;  /* 0x0000000302027221 */ /* 0x000fce0000010000 */
.L_x_37:
[----:B------:R-:W-:Y:S05]  /*1650*/  BSYNC.RECONVERGENT B2 ;  /* 0x0000000000027941 */ /* 0x000fea0003800200 */
.L_x_27:
[----:B------:R-:W-:Y:S02]  /*1660*/  HFMA2 R11, -RZ, RZ, 0, 0 ;  /* 0x00000000ff0b7431 */ /* 0x000fe400000001ff */
[----:B0-----:R-:W-:Y:S02]  /*1670*/  IMAD.MOV.U32 R9, RZ, RZ, R2 ;  /* 0x000000ffff097224 */ /* 0x001fe400078e0002 */
[----:B------:R-:W-:Y:S05]  /*1680*/  RET.REL.NODEC R10 `(compute_cross_correlation) ;  /* 0xffffffe80a5c7950 */ /* 0x000fea0003c3ffff */
.L_x_38:
[----:B------:R-:W-:-:S00]  /*1690*/  BRA `(.L_x_38) ;  /* 0xfffffffc00fc7947 */ /* 0x000fc0000383ffff */
[----:B------:R-:W-:-:S00]  /*16a0*/  NOP ;  /* 0x0000000000007918 */ /* 0x000fc00000000000 */
        /* <DEDUP_REMOVED lines=13> */
.L_x_151:


//--------------------- .text.compute_statistics_extended --------------------------
	.section	.text.compute_statistics_extended,"ax",@progbits
	.align	128
        .global         compute_statistics_extended
        .type           compute_statistics_extended,@function
        .size           compute_statistics_extended,(.L_x_153 - compute_statistics_extended)
        .other          compute_statistics_extended,@"STO_CUDA_ENTRY STV_DEFAULT"
compute_statistics_extended:
.text.compute_statistics_extended:
[----:B------:R-:W-:Y:S01]  /*0000*/  LDC R1, c[0x0][0x37c] ;  /* 0x0000df00ff017b82 */ /* 0x000fe20000000800 */
[----:B------:R-:W0:Y:S07]  /*0010*/  S2R R16, SR_TID.X ;  /* 0x0000000000107919 */ /* 0x000e2e0000002100 */
[----:B------:R-:W1:Y:S01]  /*0020*/  S2UR UR8, SR_CgaCtaId ;  /* 0x00000000000879c3 */ /* 0x000e620000008800 */
[----:B------:R-:W2:Y:S01]  /*0030*/  LDCU UR9, c[0x0][0x360] ;  /* 0x00006c00ff0977ac */ /* 0x000ea20008000800 */
[----:B------:R-:W-:Y:S01]  /*0040*/  BSSY.RECONVERGENT B0, `(.L_x_39) ;  /* 0x0000026000007945 */ /* 0x000fe20003800200 */
[----:B------:R-:W3:Y:S01]  /*0050*/  S2R R11, SR_CTAID.X ;  /* 0x00000000000b7919 */ /* 0x000ee20000002500 */
[----:B------:R-:W-:Y:S01]  /*0060*/  IMAD.MOV.U32 R3, RZ, RZ, -0x800000 ;  /* 0xff800000ff037424 */ /* 0x000fe200078e00ff */
[----:B------:R-:W4:Y:S01]  /*0070*/  LDCU UR7, c[0x0][0x390] ;  /* 0x00007200ff0777ac */ /* 0x000f220008000800 */
[----:B------:R-:W-:Y:S01]  /*0080*/  MOV R4, 0x7f800000 ;  /* 0x7f80000000047802 */ /* 0x000fe20000000f00 */
[----:B------:R-:W-:Y:S01]  /*0090*/  UMOV UR4, 0x400 ;  /* 0x0000040000047882 */ /* 0x000fe20000000000 */
[----:B------:R-:W0:Y:S01]  /*00a0*/  LDCU.64 UR12, c[0x0][0x358] ;  /* 0x00006b00ff0c77ac */ /* 0x000e220008000a00 */
[----:B------:R-:W-:-:S02]  /*00b0*/  UIADD3 UR6, UPT, UPT, UR4, 0x10, URZ ;  /* 0x0000001004067890 */ /* 0x000fc4000fffe0ff */
[----:B--2---:R-:W-:Y:S01]  /*00c0*/  USHF.R.U32.HI UR5, URZ, 0x5, UR9 ;  /* 0x00000005ff057899 */ /* 0x004fe20008011609 */
[----:B----4-:R-:W-:Y:S01]  /*00d0*/  IMAD.U32 R0, RZ, RZ, UR7 ;  /* 0x00000007ff007e24 */ /* 0x010fe2000f8e00ff */
[----:B-1----:R-:W-:-:S04]  /*00e0*/  ULEA UR6, UR8, UR6, 0x18 ;  /* 0x0000000608067291 */ /* 0x002fc8000f8ec0ff */
[----:B------:R-:W-:Y:S01]  /*00f0*/  UIMAD UR6, UR5, 0x24, UR6 ;  /* 0x00000024050678a4 */ /* 0x000fe2000f8e0206 */
[C---:B0-----:R-:W-:Y:S02]  /*0100*/  ISETP.GT.U32.AND P0, PT, R16.reuse, 0xff, PT ;  /* 0x000000ff1000780c */ /* 0x041fe40003f04070 */
[----:B------:R-:W-:Y:S01]  /*0110*/  LOP3.LUT R10, R16, 0x1f, RZ, 0xc0, !PT ;  /* 0x0000001f100a7812 */ /* 0x000fe200078ec0ff */
[--C-:B---3--:R-:W-:Y:S01]  /*0120*/  IMAD R11, R11, UR9, R16.reuse ;  /* 0x000000090b0b7c24 */ /* 0x108fe2000f8e0210 */
[----:B------:R-:W-:-:S09]  /*0130*/  SHF.R.U32.HI R9, RZ, 0x5, R16 ;  /* 0x00000005ff097819 */ /* 0x000fd20000011610 */
[----:B------:R-:W-:-:S05]  /*0140*/  @!P0 LEA R2, R16, UR6, 0x2 ;  /* 0x0000000610028c11 */ /* 0x000fca000f8e10ff */
[----:B------:R0:W-:Y:S01]  /*0150*/  @!P0 STS [R2], RZ ;  /* 0x000000ff02008388 */ /* 0x0001e20000000800 */
[----:B------:R-:W-:Y:S01]  /*0160*/  BAR.SYNC.DEFER_BLOCKING 0x0 ;  /* 0x0000000000007b1d */ /* 0x000fe20000010000 */
[----:B------:R-:W-:-:S13]  /*0170*/  ISETP.GE.U32.AND P0, PT, R11, R0, PT ;  /* 0x000000000b00720c */ /* 0x000fda0003f06070 */
[----:B0-----:R-:W-:Y:S05]  /*0180*/  @P0 BRA `(.L_x_40) ;  /* 0x0000000000440947 */ /* 0x001fea0003800000 */
[----:B------:R-:W0:Y:S01]  /*0190*/  LDC R6, c[0x0][0x370] ;  /* 0x0000dc00ff067b82 */ /* 0x000e220000000800 */
[----:B------:R-:W-:Y:S01]  /*01a0*/  BSSY.RECONVERGENT B1, `(.L_x_41) ;  /* 0x000000d000017945 */ /* 0x000fe20003800200 */
[----:B------:R-:W-:Y:S01]  /*01b0*/  IMAD.MOV.U32 R7, RZ, RZ, 0x7f800000 ;  /* 0x7f800000ff077424 */ /* 0x000fe200078e00ff */
[----:B------:R-:W-:Y:S01]  /*01c0*/  MOV R13, R11 ;  /* 0x0000000b000d7202 */ /* 0x000fe20000000f00 */
[----:B------:R-:W-:-:S04]  /*01d0*/  IMAD.MOV.U32 R8, RZ, RZ, -0x800000 ;  /* 0xff800000ff087424 */ /* 0x000fc800078e00ff */
[----:B------:R-:W1:Y:S01]  /*01e0*/  LDC.64 R4, c[0x0][0x380] ;  /* 0x0000e000ff047b82 */ /* 0x000e620000000a00 */
[----:B0-----:R-:W-:-:S07]  /*01f0*/  IMAD R6, R6, UR9, RZ ;  /* 0x0000000906067c24 */ /* 0x001fce000f8e02ff */
.L_x_42:
[----:B-1----:R-:W-:-:S06]  /*0200*/  IMAD.WIDE R2, R13, 0x4, R4 ;  /* 0x000000040d027825 */ /* 0x002fcc00078e0204 */
[----:B------:R-:W2:Y:S01]  /*0210*/  LDG.E.CONSTANT R2, desc[UR12][R2.64] ;  /* 0x0000000c02027981 */ /* 0x000ea2000c1e9900 */
[----:B------:R-:W-:-:S05]  /*0220*/  IMAD.IADD R13, R6, 0x1, R13 ;  /* 0x00000001060d7824 */ /* 0x000fca00078e020d */
[----:B------:R-:W-:Y:S02]  /*0230*/  ISETP.GE.U32.AND P0, PT, R13, R0, PT ;  /* 0x000000000d00720c */ /* 0x000fe40003f06070 */
[C---:B--2---:R-:W-:Y:S02]  /*0240*/  FMNMX R7, R2.reuse, R7, PT ;  /* 0x0000000702077209 */ /* 0x044fe40003800000 */
[----:B------:R-:W-:-:S09]  /*0250*/  FMNMX R8, R2, R8, !PT ;  /* 0x0000000802087209 */ /* 0x000fd20007800000 */
[----:B------:R-:W-:Y:S05]  /*0260*/  @!P0 BRA `(.L_x_42) ;  /* 0xfffffffc00e48947 */ /* 0x000fea000383ffff */
[----:B------:R-:W-:Y:S05]  /*0270*/  BSYNC.RECONVERGENT B1 ;  /* 0x0000000000017941 */ /* 0x000fea0003800200 */
.L_x_41:
[----:B------:R-:W-:Y:S01]  /*0280*/  IMAD.MOV.U32 R4, RZ, RZ, R7 ;  /* 0x000000ffff047224 */ /* 0x000fe200078e0007 */
[----:B------:R-:W-:-:S07]  /*0290*/  MOV R3, R8 ;  /* 0x0000000800037202 */ /* 0x000fce0000000f00 */
.L_x_40:
[----:B------:R-:W-:Y:S05]  /*02a0*/  BSYNC.RECONVERGENT B0 ;  /* 0x0000000000007941 */ /* 0x000fea0003800200 */
.L_x_39:
[----:B------:R-:W0:Y:S01]  /*02b0*/  S2R R2, SR_LANEID ;  /* 0x0000000000027919 */ /* 0x000e220000000000 */
[----:B------:R-:W-:Y:S01]  /*02c0*/  VOTEU.ANY UR7, UPT, PT ;  /* 0x0000000000077886 */ /* 0x000fe200038e0100 */
[----:B------:R-:W-:Y:S01]  /*02d0*/  ISETP.NE.AND P0, PT, R16, RZ, PT ;  /* 0x000000ff1000720c */ /* 0x000fe20003f05270 */
[----:B------:R-:W-:Y:S01]  /*02e0*/  UFLO.U32 UR7, UR7 ;  /* 0x00000007000772bd */ /* 0x000fe200080e0000 */
[----:B------:R-:W-:Y:S01]  /*02f0*/  CREDUX.MIN.S32 UR10, R4 ;  /* 0x00000000040a72cc */ /* 0x000fe20000008200 */
[----:B------:R-:W-:Y:S01]  /*0300*/  BSSY B2, `(.L_x_43) ;  /* 0x0000068000027945 */ /* 0x000fe20003800000 */
[----:B------:R-:W-:Y:S01]  /*0310*/  CREDUX.MAX.S32 UR11, R3 ;  /* 0x00000000030b72cc */ /* 0x000fe20000000200 */
[----:B------:R-:W-:Y:S02]  /*0320*/  HFMA2 R17, -RZ, RZ, 0, 0 ;  /* 0x00000000ff117431 */ /* 0x000fe400000001ff */
[----:B------:R-:W-:Y:S01]  /*0330*/  IMAD.MOV.U32 R8, RZ, RZ, 0x7f800000 ;  /* 0x7f800000ff087424 */ /* 0x000fe200078e00ff */
[----:B------:R-:W-:Y:S01]  /*0340*/  MOV R7, 0xff800000 ;  /* 0xff80000000077802 */ /* 0x000fe20000000f00 */
[----:B------:R-:W-:-:S02]  /*0350*/  IMAD.MOV.U32 R6, RZ, RZ, RZ ;  /* 0x000000ffff067224 */ /* 0x000fc400078e00ff */
[----:B------:R-:W-:Y:S02]  /*0360*/  IMAD.MOV.U32 R19, RZ, RZ, RZ ;  /* 0x000000ffff137224 */ /* 0x000fe400078e00ff */
[----:B------:R-:W-:Y:S02]  /*0370*/  @!P0 IMAD.MOV.U32 R4, RZ, RZ, 0x7f800000 ;  /* 0x7f800000ff048424 */ /* 0x000fe400078e00ff */
[----:B------:R-:W-:Y:S02]  /*0380*/  @!P0 IMAD.MOV.U32 R5, RZ, RZ, -0x800000 ;  /* 0xff800000ff058424 */ /* 0x000fe400078e00ff */
[----:B------:R-:W-:Y:S01]  /*0390*/  IMAD.U32 R3, RZ, RZ, UR11 ;  /* 0x0000000bff037e24 */ /* 0x000fe2000f8e00ff */
[----:B0-----:R-:W-:Y:S01]  /*03a0*/  ISETP.EQ.U32.AND P1, PT, R2, UR7, PT ;  /* 0x0000000702007c0c */ /* 0x001fe2000bf22070 */
[----:B------:R-:W-:Y:S01]  /*03b0*/  UIADD3 UR7, UPT, UPT, UR4, 0x4, URZ ;  /* 0x0000000404077890 */ /* 0x000fe2000fffe0ff */
[----:B------:R-:W-:Y:S01]  /*03c0*/  MOV R2, UR10 ;  /* 0x0000000a00027c02 */ /* 0x000fe20008000f00 */
[----:B------:R-:W-:-:S02]  /*03d0*/  ULEA UR4, UR8, UR4, 0x18 ;  /* 0x0000000408047291 */ /* 0x000fc4000f8ec0ff */
[----:B------:R-:W-:-:S07]  /*03e0*/  ULEA UR7, UR8, UR7, 0x18 ;  /* 0x0000000708077291 */ /* 0x000fce000f8ec0ff */
[----:B------:R0:W-:Y:S01]  /*03f0*/  @!P0 STS.64 [UR4], R4 ;  /* 0x00000004ff008988 */ /* 0x0001e20008000a04 */
[----:B------:R-:W-:Y:S01]  /*0400*/  BAR.SYNC.DEFER_BLOCKING 0x0 ;  /* 0x0000000000007b1d */ /* 0x000fe20000010000 */
[----:B------:R-:W-:Y:S01]  /*0410*/  ISETP.GE.U32.AND P0, PT, R11, R0, PT ;  /* 0x000000000b00720c */ /* 0x000fe20003f06070 */
[----:B0-----:R-:W-:Y:S01]  /*0420*/  IMAD.MOV.U32 R5, RZ, RZ, -0x1 ;  /* 0xffffffffff057424 */ /* 0x001fe200078e00ff */
[----:B------:R-:W-:-:S03]  /*0430*/  MOV R4, 0xffffffff ;  /* 0xffffffff00047802 */ /* 0x000fc60000000f00 */
[----:B------:R0:W-:Y:S04]  /*0440*/  @P1 ATOMS.MIN.S32 RZ, [UR4], R2 ;  /* 0x00000002ffff198c */ /* 0x0001e80008800204 */
[----:B------:R-:W-:Y:S01]  /*0450*/  @P1 ATOMS.MAX.S32 RZ, [UR7], R3 ;  /* 0x00000003ffff198c */ /* 0x000fe20009000207 */
[----:B------:R-:W1:Y:S01]  /*0460*/  LDCU UR7, c[0x0][0x390] ;  /* 0x00007200ff0777ac */ /* 0x000e620008000800 */
[----:B------:R-:W-:Y:S01]  /*0470*/  BAR.SYNC.DEFER_BLOCKING 0x0 ;  /* 0x0000000000007b1d */ /* 0x000fe20000010000 */
[----:B0-----:R-:W-:-:S05]  /*0480*/  IMAD.MOV.U32 R2, RZ, RZ, RZ ;  /* 0x000000ffff027224 */ /* 0x001fca00078e00ff */
[----:B------:R-:W0:Y:S01]  /*0490*/  LDS.64 R14, [UR4] ;  /* 0x00000004ff0e7984 */ /* 0x000e220008000a00 */
[----:B------:R-:W-:-:S04]  /*04a0*/  UIADD3 UR4, UPT, UPT, UR9, 0x1f, URZ ;  /* 0x0000001f09047890 */ /* 0x000fc8000fffe0ff */
[----:B------:R-:W-:Y:S01]  /*04b0*/  USHF.R.U32.HI UR4, URZ, 0x5, UR4 ;  /* 0x00000005ff047899 */ /* 0x000fe20008011604 */
[----:B0-----:R-:W-:Y:S01]  /*04c0*/  FADD R20, R15, -R14 ;  /* 0x8000000e0f147221 */ /* 0x001fe20000000000 */
[----:B------:R-:W-:-:S03]  /*04d0*/  IMAD.MOV.U32 R15, RZ, RZ, RZ ;  /* 0x000000ffff0f7224 */ /* 0x000fc600078e00ff */
[----:B------:R-:W-:Y:S01]  /*04e0*/  FMUL R20, R20, 0.00390625 ;  /* 0x3b80000014147820 */ /* 0x000fe20000400000 */
[----:B-1----:R-:W-:Y:S06]  /*04f0*/  @P0 BRA `(.L_x_44) ;  /* 0x0000000400200947 */ /* 0x002fec0003800000 */
[----:B------:R-:W0:Y:S01]  /*0500*/  LDC R22, c[0x0][0x370] ;  /* 0x0000dc00ff167b82 */ /* 0x000e220000000800 */
[----:B------:R-:W-:Y:S01]  /*0510*/  FSETP.GT.AND P0, PT, R20, RZ, PT ;  /* 0x000000ff1400720b */ /* 0x000fe20003f04000 */
[----:B------:R-:W-:Y:S01]  /*0520*/  IMAD.MOV.U32 R4, RZ, RZ, -0x1 ;  /* 0xffffffffff047424 */ /* 0x000fe200078e00ff */
[----:B------:R-:W-:Y:S01]  /*0530*/  MOV R7, 0xff800000 ;  /* 0xff80000000077802 */ /* 0x000fe20000000f00 */
[----:B------:R-:W-:Y:S01]  /*0540*/  IMAD.MOV.U32 R8, RZ, RZ, 0x7f800000 ;  /* 0x7f800000ff087424 */ /* 0x000fe200078e00ff */
[----:B------:R-:W-:Y:S01]  /*0550*/  MOV R17, RZ ;  /* 0x000000ff00117202 */ /* 0x000fe20000000f00 */
[----:B------:R-:W-:Y:S01]  /*0560*/  IMAD.MOV.U32 R19, RZ, RZ, RZ ;  /* 0x000000ffff137224 */ /* 0x000fe200078e00ff */
[----:B------:R-:W-:Y:S01]  /*0570*/  MOV R2, RZ ;  /* 0x000000ff00027202 */ /* 0x000fe20000000f00 */
[----:B------:R-:W1:Y:S01]  /*0580*/  LDC.64 R24, c[0x0][0x380] ;  /* 0x0000e000ff187b82 */ /* 0x000e620000000a00 */
[----:B------:R-:W-:Y:S01]  /*0590*/  IMAD.MOV.U32 R15, RZ, RZ, RZ ;  /* 0x000000ffff0f7224 */ /* 0x000fe200078e00ff */
[----:B------:R-:W-:Y:S01]  /*05a0*/  MOV R5, 0xffffffff ;  /* 0xffffffff00057802 */ /* 0x000fe20000000f00 */
[----:B------:R-:W-:-:S05]  /*05b0*/  IMAD.MOV.U32 R6, RZ, RZ, RZ ;  /* 0x000000ffff067224 */ /* 0x000fca00078e00ff */
[----:B------:R-:W2:Y:S01]  /*05c0*/  LDC.64 R12, c[0x0][0x380] ;  /* 0x0000e000ff0c7b82 */ /* 0x000ea20000000a00 */
[----:B0-----:R-:W-:Y:S01]  /*05d0*/  IMAD R22, R22, UR9, RZ ;  /* 0x0000000916167c24 */ /* 0x001fe2000f8e02ff */
[----:B------:R-:W-:Y:S06]  /*05e0*/  @P0 BRA `(.L_x_45) ;  /* 0x00000000004c0947 */ /* 0x000fec0003800000 */
.L_x_46:
[----:B-12---:R-:W-:-:S06]  /*05f0*/  IMAD.WIDE R12, R11, 0x4, R24 ;  /* 0x000000040b0c7825 */ /* 0x006fcc00078e0218 */
[----:B------:R-:W2:Y:S01]  /*0600*/  LDG.E.CONSTANT R13, desc[UR12][R12.64] ;  /* 0x0000000c0c0d7981 */ /* 0x000ea2000c1e9900 */
[----:B------:R-:W-:Y:S01]  /*0610*/  FADD R6, R6, 1 ;  /* 0x3f80000006067421 */ /* 0x000fe20000000000 */
[C---:B--2---:R-:W-:Y:S01]  /*0620*/  FSETP.GEU.AND P1, PT, R13.reuse, R8, PT ;  /* 0x000000080d00720b */ /* 0x044fe20003f2e000 */
[C---:B------:R-:W-:Y:S01]  /*0630*/  FMUL R14, R13.reuse, R13 ;  /* 0x0000000d0d0e7220 */ /* 0x040fe20000400000 */
[C---:B------:R-:W-:Y:S01]  /*0640*/  FSETP.GT.AND P0, PT, R13.reuse, R7, PT ;  /* 0x000000070d00720b */ /* 0x040fe20003f04000 */
[----:B------:R-:W-:Y:S01]  /*0650*/  FADD R19, R13, R19 ;  /* 0x000000130d137221 */ /* 0x000fe20000000000 */
[C---:B------:R-:W-:Y:S01]  /*0660*/  SEL R4, R11.reuse, R4, !P1 ;  /* 0x000000040b047207 */ /* 0x040fe20004800000 */
[----:B------:R-:W-:Y:S01]  /*0670*/  FADD R17, R14, R17 ;  /* 0x000000110e117221 */ /* 0x000fe20000000000 */
[----:B------:R-:W-:Y:S01]  /*0680*/  SEL R5, R11, R5, P0 ;  /* 0x000000050b057207 */ /* 0x000fe20000000000 */
[----:B------:R-:W-:Y:S02]  /*0690*/  IMAD.IADD R11, R22, 0x1, R11 ;  /* 0x00000001160b7824 */ /* 0x000fe400078e020b */
[C---:B------:R-:W-:Y:S01]  /*06a0*/  FMUL R14, R13.reuse, R14 ;  /* 0x0000000e0d0e7220 */ /* 0x040fe20000400000 */
[----:B------:R-:W-:-:S02]  /*06b0*/  FSEL R8, R13, R8, !P1 ;  /* 0x000000080d087208 */ /* 0x000fc40004800000 */
[C---:B------:R-:W-:Y:S01]  /*06c0*/  FSEL R7, R13.reuse, R7, P0 ;  /* 0x000000070d077208 */ /* 0x040fe20000000000 */
[----:B------:R-:W-:Y:S01]  /*06d0*/  FFMA R2, R13, R14, R2 ;  /* 0x0000000e0d027223 */ /* 0x000fe20000000002 */
[----:B------:R-:W-:Y:S01]  /*06e0*/  ISETP.GE.U32.AND P2, PT, R11, R0, PT ;  /* 0x000000000b00720c */ /* 0x000fe20003f46070 */
[----:B------:R-:W-:-:S12]  /*06f0*/  FADD R15, R14, R15 ;  /* 0x0000000f0e0f7221 */ /* 0x000fd80000000000 */
[----:B------:R-:W-:Y:S05]  /*0700*/  @!P2 BRA `(.L_x_46) ;  /* 0xfffffffc00b8a947 */ /* 0x000fea000383ffff */
[----:B------:R-:W-:Y:S05]  /*0710*/  BRA `(.L_x_44) ;  /* 0x0000000000987947 */ /* 0x000fea0003800000 */
.L_x_45:
[----:B-12---:R-:W-:-:S06]  /*0720*/  IMAD.WIDE R24, R11, 0x4, R12 ;  /* 0x000000040b187825 */ /* 0x006fcc00078e020c */
[----:B------:R-:W2:Y:S01]  /*0730*/  LDG.E.CONSTANT R25, desc[UR12][R24.64] ;  /* 0x0000000c18197981 */ /* 0x000ea2000c1e9900 */
[----:B------:R-:W0:Y:S01]  /*0740*/  MUFU.RCP R3, R20 ;  /* 0x0000001400037308 */ /* 0x000e220000001000 */
[----:B------:R-:W-:Y:S05]  /*0750*/  YIELD ;  /* 0x0000000000007946 */ /* 0x000fea0003800000 */
[----:B------:R-:W-:Y:S01]  /*0760*/  BSSY.RECONVERGENT B3, `(.L_x_47) ;  /* 0x0000019000037945 */ /* 0x000fe20003800200 */
[----:B------:R-:W-:Y:S01]  /*0770*/  FADD R6, R6, 1 ;  /* 0x3f80000006067421 */ /* 0x000fe20000000000 */
[----:B0-----:R-:W-:-:S04]  /*0780*/  FFMA R0, -R20, R3, 1 ;  /* 0x3f80000014007423 */ /* 0x001fc80000000103 */
[----:B------:R-:W-:Y:S01]  /*0790*/  FFMA R18, R3, R0, R3 ;  /* 0x0000000003127223 */ /* 0x000fe20000000003 */
[C---:B--2---:R-:W-:Y:S01]  /*07a0*/  FADD R3, R25.reuse, -R14 ;  /* 0x8000000e19037221 */ /* 0x044fe20000000000 */
[C---:B------:R-:W-:Y:S01]  /*07b0*/  FMUL R0, R25.reuse, R25 ;  /* 0x0000001919007220 */ /* 0x040fe20000400000 */
[C---:B------:R-:W-:Y:S01]  /*07c0*/  FSETP.GEU.AND P2, PT, R25.reuse, R8, PT ;  /* 0x000000081900720b */ /* 0x040fe20003f4e000 */
[----:B------:R-:W-:Y:S01]  /*07d0*/  FADD R19, R25, R19 ;  /* 0x0000001319137221 */ /* 0x000fe20000000000 */
[----:B------:R-:W0:Y:S01]  /*07e0*/  FCHK P1, R3, R20 ;  /* 0x0000001403007302 */ /* 0x000e220000020000 */
[----:B------:R-:W-:Y:S01]  /*07f0*/  FFMA R21, R3, R18, RZ ;  /* 0x0000001203157223 */ /* 0x000fe200000000ff */
[----:B------:R-:W-:Y:S01]  /*0800*/  FADD R17, R0, R17 ;  /* 0x0000001100117221 */ /* 0x000fe20000000000 */
[C---:B------:R-:W-:Y:S01]  /*0810*/  FMUL R0, R25.reuse, R0 ;  /* 0x0000000019007220 */ /* 0x040fe20000400000 */
[C---:B------:R-:W-:Y:S01]  /*0820*/  FSETP.GT.AND P0, PT, R25.reuse, R7, PT ;  /* 0x000000071900720b */ /* 0x040fe20003f04000 */
[----:B------:R-:W-:Y:S01]  /*0830*/  FFMA R23, -R20, R21, R3 ;  /* 0x0000001514177223 */ /* 0x000fe20000000103 */
[C---:B------:R-:W-:Y:S01]  /*0840*/  FSEL R8, R25.reuse, R8, !P2 ;  /* 0x0000000819087208 */ /* 0x040fe20005000000 */
[C---:B------:R-:W-:Y:S01]  /*0850*/  FFMA R2, R25.reuse, R0, R2 ;  /* 0x0000000019027223 */ /* 0x040fe20000000002 */
[----:B------:R-:W-:Y:S01]  /*0860*/  FADD R15, R0, R15 ;  /* 0x0000000f000f7221 */ /* 0x000fe20000000000 */
[----:B------:R-:W-:Y:S01]  /*0870*/  FSEL R7, R25, R7, P0 ;  /* 0x0000000719077208 */ /* 0x000fe20000000000 */
[----:B------:R-:W-:Y:S01]  /*0880*/  FFMA R0, R18, R23, R21 ;  /* 0x0000001712007223 */ /* 0x000fe20000000015 */
[----:B------:R-:W-:-:S02]  /*0890*/  SEL R4, R11, R4, !P2 ;  /* 0x000000040b047207 */ /* 0x000fc40005000000 */
[----:B------:R-:W-:Y:S01]  /*08a0*/  SEL R5, R11, R5, P0 ;  /* 0x000000050b057207 */ /* 0x000fe20000000000 */
[----:B0-----:R-:W-:Y:S06]  /*08b0*/  @!P1 BRA `(.L_x_48) ;  /* 0x00000000000c9947 */ /* 0x001fec0003800000 */
[----:B------:R-:W-:Y:S02]  /*08c0*/  MOV R0, R20 ;  /* 0x0000001400007202 */ /* 0x000fe40000000f00 */
[----:B------:R-:W-:-:S07]  /*08d0*/  MOV R18, 0x8f0 ;  /* 0x000008f000127802 */ /* 0x000fce0000000f00 */
[----:B------:R-:W-:Y:S05]  /*08e0*/  CALL.REL.NOINC `($__internal_3_$__cuda_sm3x_div_rn_noftz_f32_slowpath) ;  /* 0x00000040009c7944 */ /* 0x000fea0003c00000 */
.L_x_48:
[----:B------:R-:W-:Y:S05]  /*08f0*/  BSYNC.RECONVERGENT B3 ;  /* 0x0000000000037941 */ /* 0x000fea0003800200 */
.L_x_47:
[----:B------:R-:W0:Y:S01]  /*0900*/  F2I.TRUNC.NTZ R0, R0 ;  /* 0x0000000000007305 */ /* 0x000e22000020f100 */
[----:B------:R-:W-:Y:S01]  /*0910*/  IMAD.IADD R11, R22, 0x1, R11 ;  /* 0x00000001160b7824 */ /* 0x000fe200078e020b */
[----:B0-----:R-:W-:Y:S02]  /*0920*/  VIMNMX R3, PT, PT, R0, 0xff, PT ;  /* 0x000000ff00037848 */ /* 0x001fe40003fe0100 */
[----:B------:R-:W-:Y:S02]  /*0930*/  MOV R0, UR7 ;  /* 0x0000000700007c02 */ /* 0x000fe40008000f00 */
[----:B------:R-:W-:Y:S02]  /*0940*/  LEA R3, R3, UR6, 0x2 ;  /* 0x0000000603037c11 */ /* 0x000fe4000f8e10ff */
[----:B------:R-:W-:-:S03]  /*0950*/  ISETP.GE.U32.AND P0, PT, R11, R0, PT ;  /* 0x000000000b00720c */ /* 0x000fc60003f06070 */
[----:B------:R0:W-:Y:S10]  /*0960*/  ATOMS.POPC.INC.32 RZ, [R3+URZ] ;  /* 0x0000000003ff7f8c */ /* 0x0001f4000d8000ff */
[----:B0-----:R-:W-:Y:S05]  /*0970*/  @!P0 BRA `(.L_x_45) ;  /* 0xfffffffc00688947 */ /* 0x001fea000383ffff */
.L_x_44:
[----:B------:R-:W-:Y:S05]  /*0980*/  BSYNC B2 ;  /* 0x0000000000027941 */ /* 0x000fea0003800000 */
.L_x_43:
[----:B------:R-:W-:-:S03]  /*0990*/  UMOV UR8, 0xffffffff ;  /* 0xffffffff00087882 */ /* 0x000fc60000000000 */
[----:B------:R-:W-:Y:S05]  /*09a0*/  BRA.DIV UR8, `(.L_x_49) ;  /* 0x0000002e08907947 */ /* 0x000fea000b800000 */
[----:B------:R-:W0:Y:S04]  /*09b0*/  SHFL.DOWN PT, R22, R19, 0x10, 0x1f ;  /* 0x0a001f0013167f89 */ /* 0x000e2800000e0000 */
[----:B------:R-:W1:Y:S04]  /*09c0*/  SHFL.DOWN PT, R24, R17, 0x10, 0x1f ;  /* 0x0a001f0011187f89 */ /* 0x000e6800000e0000 */
[----:B------:R-:W2:Y:S04]  /*09d0*/  SHFL.DOWN PT, R3, R8, 0x10, 0x1f ;  /* 0x0a001f0008037f89 */ /* 0x000ea800000e0000 */
[----:B------:R-:W3:Y:S04]  /*09e0*/  SHFL.DOWN PT, R12, R7, 0x10, 0x1f ;  /* 0x0a001f00070c7f89 */ /* 0x000ee800000e0000 */
[----:B------:R-:W4:Y:S04]  /*09f0*/  SHFL.DOWN PT, R23, R2, 0x10, 0x1f ;  /* 0x0a001f0002177f89 */ /* 0x000f2800000e0000 */
[----:B------:R-:W5:Y:S04]  /*0a00*/  SHFL.DOWN PT, R29, R6, 0x10, 0x1f ;  /* 0x0a001f00061d7f89 */ /* 0x000f6800000e0000 */
[----:B------:R-:W5:Y:S01]  /*0a10*/  SHFL.DOWN PT, R27, R4, 0x10, 0x1f ;  /* 0x0a001f00041b7f89 */ /* 0x000f6200000e0000 */
[----:B0-----:R-:W-:-:S03]  /*0a20*/  FADD R11, R22, R19 ;  /* 0x00000013160b7221 */ /* 0x001fc60000000000 */
[----:B------:R-:W0:Y:S01]  /*0a30*/  SHFL.DOWN PT, R26, R15, 0x10, 0x1f ;  /* 0x0a001f000f1a7f89 */ /* 0x000e2200000e0000 */
[----:B-1----:R-:W-:Y:S01]  /*0a40*/  FADD R22, R24, R17 ;  /* 0x0000001118167221 */ /* 0x002fe20000000000 */
[----:B--2---:R-:W-:Y:S02]  /*0a50*/  FSETP.GT.AND P0, PT, R8, R3, PT ;  /* 0x000000030800720b */ /* 0x004fe40003f04000 */
[----:B------:R-:W1:Y:S02]  /*0a60*/  SHFL.DOWN PT, R24, R5, 0x10, 0x1f ;  /* 0x0a001f0005187f89 */ /* 0x000e6400000e0000 */
[----:B------:R-:W-:Y:S02]  /*0a70*/  FSEL R3, R3, R8, P0 ;  /* 0x0000000803037208 */ /* 0x000fe40000000000 */
[----:B---3--:R-:W-:Y:S01]  /*0a80*/  FSETP.GEU.AND P1, PT, R7, R12, PT ;  /* 0x0000000c0700720b */ /* 0x008fe20003f2e000 */
[----:B----4-:R-:W-:-:S03]  /*0a90*/  FADD R23, R23, R2 ;  /* 0x0000000217177221 */ /* 0x010fc60000000000 */
[----:B------:R-:W-:Y:S02]  /*0aa0*/  FSEL R7, R12, R7, !P1 ;  /* 0x000000070c077208 */ /* 0x000fe40004800000 */
[----:B------:R-:W2:Y:S01]  /*0ab0*/  SHFL.DOWN PT, R12, R3, 0x8, 0x1f ;  /* 0x09001f00030c7f89 */ /* 0x000ea200000e0000 */
[----:B-----5:R-:W-:Y:S01]  /*0ac0*/  FADD R2, R29, R6 ;  /* 0x000000061d027221 */ /* 0x020fe20000000000 */
[----:B------:R-:W-:Y:S02]  /*0ad0*/  SEL R6, R27, R4, P0 ;  /* 0x000000041b067207 */ /* 0x000fe40000000000 */
[----:B------:R-:W-:Y:S01]  /*0ae0*/  SHFL.DOWN PT, R28, R7, 0x8, 0x1f ;  /* 0x09001f00071c7f89 */ /* 0x000fe200000e0000 */
[----:B0-----:R-:W-:-:S03]  /*0af0*/  FADD R19, R26, R15 ;  /* 0x0000000f1a137221 */ /* 0x001fc60000000000 */
[----:B------:R-:W0:Y:S04]  /*0b00*/  SHFL.DOWN PT, R27, R6, 0x8, 0x1f ;  /* 0x09001f00061b7f89 */ /* 0x000e2800000e0000 */
[----:B------:R-:W3:Y:S01]  /*0b10*/  SHFL.DOWN PT, R26, R19, 0x8, 0x1f ;  /* 0x09001f00131a7f89 */ /* 0x000ee200000e0000 */
[----:B-1----:R-:W-:-:S03]  /*0b20*/  SEL R5, R24, R5, !P1 ;  /* 0x0000000518057207 */ /* 0x002fc60004800000 */
[----:B------:R-:W1:Y:S04]  /*0b30*/  SHFL.DOWN PT, R15, R22, 0x8, 0x1f ;  /* 0x09001f00160f7f89 */ /* 0x000e6800000e0000 */
[----:B------:R-:W4:Y:S01]  /*0b40*/  SHFL.DOWN PT, R4, R11, 0x8, 0x1f ;  /* 0x09001f000b047f89 */ /* 0x000f2200000e0000 */
[----:B--2---:R-:W-:-:S03]  /*0b50*/  FSETP.GT.AND P0, PT, R3, R12, PT ;  /* 0x0000000c0300720b */ /* 0x004fc60003f04000 */
[----:B------:R-:W2:Y:S01]  /*0b60*/  SHFL.DOWN PT, R8, R23, 0x8, 0x1f ;  /* 0x09001f0017087f89 */ /* 0x000ea200000e0000 */
[----:B------:R-:W-:-:S03]  /*0b70*/  FSEL R3, R12, R3, P0 ;  /* 0x000000030c037208 */ /* 0x000fc60000000000 */
[----:B------:R-:W5:Y:S04]  /*0b80*/  SHFL.DOWN PT, R17, R2, 0x8, 0x1f ;  /* 0x09001f0002117f89 */ /* 0x000f6800000e0000 */
[----:B------:R-:W5:Y:S01]  /*0b90*/  SHFL.DOWN PT, R24, R5, 0x8, 0x1f ;  /* 0x09001f0005187f89 */ /* 0x000f6200000e0000 */
[----:B0-----:R-:W-:Y:S02]  /*0ba0*/  SEL R27, R27, R6, P0 ;  /* 0x000000061b1b7207 */ /* 0x001fe40000000000 */
[----:B------:R-:W-:Y:S01]  /*0bb0*/  FSETP.GEU.AND P0, PT, R7, R28, PT ;  /* 0x0000001c0700720b */ /* 0x000fe20003f0e000 */
[----:B------:R-:W0:Y:S01]  /*0bc0*/  SHFL.DOWN PT, R12, R3, 0x4, 0x1f ;  /* 0x08801f00030c7f89 */ /* 0x000e2200000e0000 */
[----:B---3--:R-:W-:Y:S02]  /*0bd0*/  FADD R26, R19, R26 ;  /* 0x0000001a131a7221 */ /* 0x008fe40000000000 */
[----:B------:R-:W-:Y:S01]  /*0be0*/  FSEL R28, R28, R7, !P0 ;  /* 0x000000071c1c7208 */ /* 0x000fe20004000000 */
[----:B-1----:R-:W-:-:S02]  /*0bf0*/  FADD R15, R22, R15 ;  /* 0x0000000f160f7221 */ /* 0x002fc40000000000 */
[----:B------:R-:W1:Y:S01]  /*0c00*/  SHFL.DOWN PT, R22, R27, 0x4, 0x1f ;  /* 0x08801f001b167f89 */ /* 0x000e6200000e0000 */
[----:B----4-:R-:W-:-:S03]  /*0c10*/  FADD R4, R11, R4 ;  /* 0x000000040b047221 */ /* 0x010fc60000000000 */
[----:B------:R-:W3:Y:S01]  /*0c20*/  SHFL.DOWN PT, R19, R26, 0x4, 0x1f ;  /* 0x08801f001a137f89 */ /* 0x000ee200000e0000 */
[----:B--2---:R-:W-:-:S03]  /*0c30*/  FADD R8, R23, R8 ;  /* 0x0000000817087221 */ /* 0x004fc60000000000 */
[----:B------:R-:W2:Y:S01]  /*0c40*/  SHFL.DOWN PT, R7, R28, 0x4, 0x1f ;  /* 0x08801f001c077f89 */ /* 0x000ea200000e0000 */
[----:B-----5:R-:W-:-:S03]  /*0c50*/  FADD R2, R2, R17 ;  /* 0x0000001102027221 */ /* 0x020fc60000000000 */
[----:B------:R-:W4:Y:S01]  /*0c60*/  SHFL.DOWN PT, R11, R4, 0x4, 0x1f ;  /* 0x08801f00040b7f89 */ /* 0x000f2200000e0000 */
[----:B------:R-:W-:-:S03]  /*0c70*/  SEL R5, R24, R5, !P0 ;  /* 0x0000000518057207 */ /* 0x000fc60004000000 */
[----:B------:R-:W5:Y:S01]  /*0c80*/  SHFL.DOWN PT, R6, R15, 0x4, 0x1f ;  /* 0x08801f000f067f89 */ /* 0x000f6200000e0000 */
[----:B0-----:R-:W-:-:S03]  /*0c90*/  FSETP.GT.AND P0, PT, R3, R12, PT ;  /* 0x0000000c0300720b */ /* 0x001fc60003f04000 */
[----:B------:R-:W0:Y:S01]  /*0ca0*/  SHFL.DOWN PT, R17, R8, 0x4, 0x1f ;  /* 0x08801f0008117f89 */ /* 0x000e2200000e0000 */
[----:B------:R-:W-:-:S03]  /*0cb0*/  FSEL R3, R12, R3, P0 ;  /* 0x000000030c037208 */ /* 0x000fc60000000000 */
[----:B------:R-:W0:Y:S01]  /*0cc0*/  SHFL.DOWN PT, R23, R2, 0x4, 0x1f ;  /* 0x08801f0002177f89 */ /* 0x000e2200000e0000 */
[----:B-1----:R-:W-:-:S03]  /*0cd0*/  SEL R22, R22, R27, P0 ;  /* 0x0000001b16167207 */ /* 0x002fc60000000000 */
[----:B------:R-:W1:Y:S01]  /*0ce0*/  SHFL.DOWN PT, R24, R5, 0x4, 0x1f ;  /* 0x08801f0005187f89 */ /* 0x000e6200000e0000 */
[----:B---3--:R-:W-:Y:S01]  /*0cf0*/  FADD R19, R26, R19 ;  /* 0x000000131a137221 */ /* 0x008fe20000000000 */
[----:B--2---:R-:W-:Y:S02]  /*0d00*/  FSETP.GEU.AND P0, PT, R28, R7, PT ;  /* 0x000000071c00720b */ /* 0x004fe40003f0e000 */
[----:B------:R-:W2:Y:S01]  /*0d10*/  SHFL.DOWN PT, R26, R3, 0x2, 0x1f ;  /* 0x08401f00031a7f89 */ /* 0x000ea200000e0000 */
[----:B----4-:R-:W-:Y:S01]  /*0d20*/  FADD R4, R4, R11 ;  /* 0x0000000b04047221 */ /* 0x010fe20000000000 */
[----:B------:R-:W-:Y:S02]  /*0d30*/  FSEL R7, R7, R28, !P0 ;  /* 0x0000001c07077208 */ /* 0x000fe40004000000 */
[----:B------:R-:W3:Y:S01]  /*0d40*/  SHFL.DOWN PT, R27, R22, 0x2, 0x1f ;  /* 0x08401f00161b7f89 */ /* 0x000ee200000e0000 */
[----:B-----5:R-:W-:-:S03]  /*0d50*/  FADD R6, R15, R6 ;  /* 0x000000060f067221 */ /* 0x020fc60000000000 */
[----:B------:R-:W4:Y:S01]  /*0d60*/  SHFL.DOWN PT, R15, R4, 0x2, 0x1f ;  /* 0x08401f00040f7f89 */ /* 0x000f2200000e0000 */
[----:B0-----:R-:W-:-:S03]  /*0d70*/  FADD R8, R8, R17 ;  /* 0x0000001108087221 */ /* 0x001fc60000000000 */
[----:B------:R-:W0:Y:S01]  /*0d80*/  SHFL.DOWN PT, R11, R6, 0x2, 0x1f ;  /* 0x08401f00060b7f89 */ /* 0x000e2200000e0000 */
[----:B------:R-:W-:-:S03]  /*0d90*/  FADD R2, R2, R23 ;  /* 0x0000001702027221 */ /* 0x000fc60000000000 */
[----:B------:R-:W5:Y:S01]  /*0da0*/  SHFL.DOWN PT, R12, R19, 0x2, 0x1f ;  /* 0x08401f00130c7f89 */ /* 0x000f6200000e0000 */
[----:B-1----:R-:W-:-:S03]  /*0db0*/  SEL R5, R24, R5, !P0 ;  /* 0x0000000518057207 */ /* 0x002fc60004000000 */
[----:B------:R-:W1:Y:S01]  /*0dc0*/  SHFL.DOWN PT, R17, R8, 0x2, 0x1f ;  /* 0x08401f0008117f89 */ /* 0x000e6200000e0000 */
[----:B--2---:R-:W-:-:S03]  /*0dd0*/  FSETP.GT.AND P0, PT, R3, R26, PT ;  /* 0x0000001a0300720b */ /* 0x004fc60003f04000 */
[----:B------:R-:W2:Y:S01]  /*0de0*/  SHFL.DOWN PT, R23, R2, 0x2, 0x1f ;  /* 0x08401f0002177f89 */ /* 0x000ea200000e0000 */
[----:B------:R-:W-:-:S03]  /*0df0*/  FSEL R3, R26, R3, P0 ;  /* 0x000000031a037208 */ /* 0x000fc60000000000 */
[----:B------:R-:W2:Y:S01]  /*0e00*/  SHFL.DOWN PT, R24, R7, 0x2, 0x1f ;  /* 0x08401f0007187f89 */ /* 0x000ea200000e0000 */
[----:B---3--:R-:W-:-:S03]  /*0e10*/  SEL R22, R27, R22, P0 ;  /* 0x000000161b167207 */ /* 0x008fc60000000000 */
[----:B------:R-:W3:Y:S01]  /*0e20*/  SHFL.DOWN PT, R28, R5, 0x2, 0x1f ;  /* 0x08401f00051c7f89 */ /* 0x000ee200000e0000 */
[----:B----4-:R-:W-:Y:S01]  /*0e30*/  FADD R4, R4, R15 ;  /* 0x0000000f04047221 */ /* 0x010fe20000000000 */
[----:B0-----:R-:W-:Y:S02]  /*0e40*/  FADD R6, R6, R11 ;  /* 0x0000000b06067221 */ /* 0x001fe40000000000 */
[----:B------:R-:W0:Y:S01]  /*0e50*/  SHFL.DOWN PT, R26, R3, 0x1, 0x1f ;  /* 0x08201f00031a7f89 */ /* 0x000e2200000e0000 */
[----:B-----5:R-:W-:-:S03]  /*0e60*/  FADD R12, R19, R12 ;  /* 0x0000000c130c7221 */ /* 0x020fc60000000000 */
[----:B------:R-:W4:Y:S01]  /*0e70*/  SHFL.DOWN PT, R11, R4, 0x1, 0x1f ;  /* 0x08201f00040b7f89 */ /* 0x000f2200000e0000 */
[----:B-1----:R-:W-:-:S03]  /*0e80*/  FADD R8, R8, R17 ;  /* 0x0000001108087221 */ /* 0x002fc60000000000 */
[----:B------:R-:W1:Y:S01]  /*0e90*/  SHFL.DOWN PT, R15, R6, 0x1, 0x1f ;  /* 0x08201f00060f7f89 */ /* 0x000e6200000e0000 */
[----:B--2---:R-:W-:-:S03]  /*0ea0*/  FADD R2, R2, R23 ;  /* 0x0000001702027221 */ /* 0x004fc60000000000 */
[----:B------:R-:W2:Y:S01]  /*0eb0*/  SHFL.DOWN PT, R17, R12, 0x1, 0x1f ;  /* 0x08201f000c117f89 */ /* 0x000ea200000e0000 */
[----:B------:R-:W-:-:S03]  /*0ec0*/  FSETP.GEU.AND P0, PT, R7, R24, PT ;  /* 0x000000180700720b */ /* 0x000fc60003f0e000 */
[----:B------:R-:W5:Y:S01]  /*0ed0*/  SHFL.DOWN PT, R19, R8, 0x1, 0x1f ;  /* 0x08201f0008137f89 */ /* 0x000f6200000e0000 */
[----:B------:R-:W-:-:S03]  /*0ee0*/  FSEL R7, R24, R7, !P0 ;  /* 0x0000000718077208 */ /* 0x000fc60004000000 */
[----:B------:R-:W5:Y:S01]  /*0ef0*/  SHFL.DOWN PT, R23, R2, 0x1, 0x1f ;  /* 0x08201f0002177f89 */ /* 0x000f6200000e0000 */
[----:B---3--:R-:W-:-:S03]  /*0f00*/  SEL R5, R28, R5, !P0 ;  /* 0x000000051c057207 */ /* 0x008fc60004000000 */
[----:B------:R-:W3:Y:S01]  /*0f10*/  SHFL.DOWN PT, R27, R22, 0x1, 0x1f ;  /* 0x08201f00161b7f89 */ /* 0x000ee200000e0000 */
[----:B0-----:R-:W-:-:S03]  /*0f20*/  FSETP.GT.AND P0, PT, R3, R26, PT ;  /* 0x0000001a0300720b */ /* 0x001fc60003f04000 */
[----:B------:R0:W0:Y:S01]  /*0f30*/  SHFL.DOWN PT, R24, R7, 0x1, 0x1f ;  /* 0x08201f0007187f89 */ /* 0x00002200000e0000 */
[----:B----4-:R-:W-:Y:S01]  /*0f40*/  FADD R4, R4, R11 ;  /* 0x0000000b04047221 */ /* 0x010fe20000000000 */
[----:B------:R-:W-:Y:S02]  /*0f50*/  FSEL R26, R26, R3, P0 ;  /* 0x000000031a1a7208 */ /* 0x000fe40000000000 */
[----:B------:R4:W0:Y:S01]  /*0f60*/  SHFL.DOWN PT, R25, R5, 0x1, 0x1f ;  /* 0x08201f0005197f89 */ /* 0x00082200000e0000 */
[----:B-1----:R-:W-:Y:S01]  /*0f70*/  FADD R6, R6, R15 ;  /* 0x0000000f06067221 */ /* 0x002fe20000000000 */
[----:B--2---:R-:W-:Y:S01]  /*0f80*/  FADD R12, R12, R17 ;  /* 0x000000110c0c7221 */ /* 0x004fe20000000000 */
[----:B-----5:R-:W-:Y:S01]  /*0f90*/  FADD R8, R8, R19 ;  /* 0x0000001308087221 */ /* 0x020fe20000000000 */
[----:B------:R-:W-:Y:S01]  /*0fa0*/  FADD R2, R2, R23 ;  /* 0x0000001702027221 */ /* 0x000fe20000000000 */
[----:B---34-:R-:W-:-:S07]  /*0fb0*/  SEL R22, R27, R22, P0 ;  /* 0x000000161b167207 */ /* 0x018fce0000000000 */
.L_x_136:
[----:B------:R-:W-:Y:S02]  /*0fc0*/  ISETP.GE.U32.AND P0, PT, R9, UR4, PT ;  /* 0x0000000409007c0c */ /* 0x000fe4000bf06070 */
[----:B0-----:R-:W-:Y:S02]  /*0fd0*/  FSETP.GEU.AND P1, PT, R7, R24, PT ;  /* 0x000000180700720b */ /* 0x001fe40003f2e000 */
[----:B------:R-:W-:Y:S02]  /*0fe0*/  ISETP.NE.OR P0, PT, R10, RZ, P0 ;  /* 0x000000ff0a00720c */ /* 0x000fe40000705670 */
[----:B------:R-:W-:Y:S02]  /*0ff0*/  ISETP.GT.U32.AND P2, PT, R16, 0x1f, PT ;  /* 0x0000001f1000780c */ /* 0x000fe40003f44070 */
[----:B------:R-:W-:Y:S02]  /*1000*/  SEL R14, R25, R5, !P1 ;  /* 0x00000005190e7207 */ /* 0x000fe40004800000 */
[----:B------:R-:W-:-:S07]  /*1010*/  FSEL R24, R24, R7, !P1 ;  /* 0x0000000718187208 */ /* 0x000fce0004800000 */
[----:B------:R-:W-:Y:S05]  /*1020*/  @P0 BRA `(.L_x_50) ;  /* 0x0000000000380947 */ /* 0x000fea0003800000 */
[----:B------:R-:W0:Y:S01]  /*1030*/  S2R R16, SR_CgaCtaId ;  /* 0x0000000000107919 */ /* 0x000e220000008800 */
[----:B------:R-:W-:-:S05]  /*1040*/  MOV R3, 0x400 ;  /* 0x0000040000037802 */ /* 0x000fca0000000f00 */
[----:B------:R-:W-:-:S05]  /*1050*/  VIADD R3, R3, 0x10 ;  /* 0x0000001003037836 */ /* 0x000fca0000000000 */
[----:B0-----:R-:W-:-:S05]  /*1060*/  LEA R16, R16, R3, 0x18 ;  /* 0x0000000310107211 */ /* 0x001fca00078ec0ff */
[----:B------:R-:W-:-:S05]  /*1070*/  IMAD R9, R9, 0x24, R16 ;  /* 0x0000002409097824 */ /* 0x000fca00078e0210 */
[----:B------:R0:W-:Y:S04]  /*1080*/  STS [R9], R4 ;  /* 0x0000000409007388 */ /* 0x0001e80000000800 */
[----:B------:R0:W-:Y:S04]  /*1090*/  STS [R9+0x4], R6 ;  /* 0x0000040609007388 */ /* 0x0001e80000000800 */
[----:B------:R0:W-:Y:S04]  /*10a0*/  STS [R9+0x8], R12 ;  /* 0x0000080c09007388 */ /* 0x0001e80000000800 */
[----:B------:R0:W-:Y:S04]  /*10b0*/  STS [R9+0xc], R8 ;  /* 0x00000c0809007388 */ /* 0x0001e80000000800 */
[----:B------:R0:W-:Y:S04]  /*10c0*/  STS [R9+0x10], R26 ;  /* 0x0000101a09007388 */ /* 0x0001e80000000800 */
[----:B------:R0:W-:Y:S04]  /*10d0*/  STS [R9+0x14], R24 ;  /* 0x0000141809007388 */ /* 0x0001e80000000800 */
[----:B------:R0:W-:Y:S04]  /*10e0*/  STS [R9+0x18], R2 ;  /* 0x0000180209007388 */ /* 0x0001e80000000800 */
[----:B------:R0:W-:Y:S04]  /*10f0*/  STS [R9+0x1c], R22 ;  /* 0x00001c1609007388 */ /* 0x0001e80000000800 */
[----:B------:R0:W-:Y:S02]  /*1100*/  STS [R9+0x20], R14 ;  /* 0x0000200e09007388 */ /* 0x0001e40000000800 */
.L_x_50:
[----:B------:R-:W-:Y:S05]  /*1110*/  WARPSYNC.ALL ;  /* 0x0000000000007948 */ /* 0x000fea0003800000 */
[----:B------:R-:W-:Y:S06]  /*1120*/  BAR.SYNC.DEFER_BLOCKING 0x0 ;  /* 0x0000000000007b1d */ /* 0x000fec0000010000 */
[----:B------:R-:W-:Y:S05]  /*1130*/  @P2 EXIT ;  /* 0x000000000000294d */ /* 0x000fea0003800000 */
[----:B------:R-:W-:Y:S01]  /*1140*/  ISETP.GE.U32.AND P0, PT, R10, UR4, PT ;  /* 0x000000040a007c0c */ /* 0x000fe2000bf06070 */
[----:B------:R-:W-:Y:S01]  /*1150*/  BSSY.RECONVERGENT B0, `(.L_x_51) ;  /* 0x0000016000007945 */ /* 0x000fe20003800200 */
[----:B------:R-:W-:Y:S01]  /*1160*/  HFMA2 R11, -RZ, RZ, 0, 0 ;  /* 0x00000000ff0b7431 */ /* 0x000fe200000001ff */
[----:B0-----:R-:W-:Y:S01]  /*1170*/  MOV R6, 0x7f800000 ;  /* 0x7f80000000067802 */ /* 0x001fe20000000f00 */
[----:B------:R-:W-:Y:S01]  /*1180*/  IMAD.MOV.U32 R7, RZ, RZ, -0x800000 ;  /* 0xff800000ff077424 */ /* 0x000fe200078e00ff */
[----:B------:R-:W-:Y:S01]  /*1190*/  MOV R8, 0xffffffff ;  /* 0xffffffff00087802 */ /* 0x000fe20000000f00 */
[----:B------:R-:W-:Y:S01]  /*11a0*/  IMAD.MOV.U32 R9, RZ, RZ, -0x1 ;  /* 0xffffffffff097424 */ /* 0x000fe200078e00ff */
[----:B------:R-:W-:Y:S01]  /*11b0*/  CS2R R4, SRZ ;  /* 0x0000000000047805 */ /* 0x000fe2000001ff00 */
[----:B------:R-:W-:-:S05]  /*11c0*/  IMAD.MOV.U32 R12, RZ, RZ, RZ ;  /* 0x000000ffff0c7224 */ /* 0x000fca00078e00ff */
[----:B------:R-:W-:Y:S05]  /*11d0*/  @P0 BRA `(.L_x_52) ;  /* 0x0000000000340947 */ /* 0x000fea0003800000 */
[----:B------:R-:W0:Y:S01]  /*11e0*/  S2R R3, SR_CgaCtaId ;  /* 0x0000000000037919 */ /* 0x000e220000008800 */
[----:B------:R-:W-:-:S04]  /*11f0*/  MOV R2, 0x400 ;  /* 0x0000040000027802 */ /* 0x000fc80000000f00 */
[----:B------:R-:W-:-:S04]  /*1200*/  IADD3 R2, PT, PT, R2, 0x10, RZ ;  /* 0x0000001002027810 */ /* 0x000fc80007ffe0ff */
[----:B0-----:R-:W-:-:S05]  /*1210*/  LEA R3, R3, R2, 0x18 ;  /* 0x0000000203037211 */ /* 0x001fca00078ec0ff */
[----:B------:R-:W-:-:S05]  /*1220*/  IMAD R2, R10, 0x24, R3 ;  /* 0x000000240a027824 */ /* 0x000fca00078e0203 */
[----:B------:R0:W1:Y:S04]  /*1230*/  LDS R4, [R2] ;  /* 0x0000000002047984 */ /* 0x0000680000000800 */
[----:B------:R0:W2:Y:S04]  /*1240*/  LDS R5, [R2+0x4] ;  /* 0x0000040002057984 */ /* 0x0000a80000000800 */
[----:B------:R0:W3:Y:S04]  /*1250*/  LDS R12, [R2+0x8] ;  /* 0x00000800020c7984 */ /* 0x0000e80000000800 */
[----:B------:R0:W4:Y:S04]  /*1260*/  LDS R11, [R2+0xc] ;  /* 0x00000c00020b7984 */ /* 0x0001280000000800 */
[----:B------:R0:W0:Y:S04]  /*1270*/  LDS R6, [R2+0x10] ;  /* 0x0000100002067984 */ /* 0x0000280000000800 */
[----:B------:R0:W0:Y:S04]  /*1280*/  LDS R7, [R2+0x14] ;  /* 0x0000140002077984 */ /* 0x0000280000000800 */
[----:B------:R0:W0:Y:S04]  /*1290*/  LDS R9, [R2+0x1c] ;  /* 0x00001c0002097984 */ /* 0x0000280000000800 */
[----:B------:R0:W0:Y:S02]  /*12a0*/  LDS R8, [R2+0x20] ;  /* 0x0000200002087984 */ /* 0x0000240000000800 */
.L_x_52:
[----:B------:R-:W-:Y:S05]  /*12b0*/  BSYNC.RECONVERGENT B0 ;  /* 0x0000000000007941 */ /* 0x000fea0003800200 */
.L_x_51:
[----:B0-----:R-:W0:Y:S01]  /*12c0*/  SHFL.DOWN PT, R15, R6, 0x10, 0x1f ;  /* 0x0a001f00060f7f89 */ /* 0x001e2200000e0000 */
[----:B------:R-:W-:-:S03]  /*12d0*/  ISETP.NE.AND P2, PT, R10, RZ, PT ;  /* 0x000000ff0a00720c */ /* 0x000fc60003f45270 */
[----:B------:R-:W5:Y:S04]  /*12e0*/  SHFL.DOWN PT, R22, R7, 0x10, 0x1f ;  /* 0x0a001f0007167f89 */ /* 0x000f6800000e0000 */
[----:B-1----:R-:W1:Y:S04]  /*12f0*/  SHFL.DOWN PT, R3, R4, 0x10, 0x1f ;  /* 0x0a001f0004037f89 */ /* 0x002e6800000e0000 */
[----:B--2---:R-:W2:Y:S04]  /*1300*/  SHFL.DOWN PT, R14, R5, 0x10, 0x1f ;  /* 0x0a001f00050e7f89 */ /* 0x004ea800000e0000 */
[----:B---3--:R-:W3:Y:S04]  /*1310*/  SHFL.DOWN PT, R13, R12, 0x10, 0x1f ;  /* 0x0a001f000c0d7f89 */ /* 0x008ee800000e0000 */
[----:B----4-:R-:W4:Y:S04]  /*1320*/  SHFL.DOWN PT, R16, R11, 0x10, 0x1f ;  /* 0x0a001f000b107f89 */ /* 0x010f2800000e0000 */
[----:B------:R-:W4:Y:S01]  /*1330*/  SHFL.DOWN PT, R18, R9, 0x10, 0x1f ;  /* 0x0a001f0009127f89 */ /* 0x000f2200000e0000 */
[----:B0-----:R-:W-:-:S03]  /*1340*/  FSETP.GT.AND P0, PT, R6, R15, PT ;  /* 0x0000000f0600720b */ /* 0x001fc60003f04000 */
[----:B------:R-:W0:Y:S01]  /*1350*/  SHFL.DOWN PT, R17, R8, 0x10, 0x1f ;  /* 0x0a001f0008117f89 */ /* 0x000e2200000e0000 */
[----:B-----5:R-:W-:Y:S02]  /*1360*/  FSETP.GEU.AND P1, PT, R7, R22, PT ;  /* 0x000000160700720b */ /* 0x020fe40003f2e000 */
[----:B------:R-:W-:Y:S01]  /*1370*/  FSEL R15, R15, R6, P0 ;  /* 0x000000060f0f7208 */ /* 0x000fe20000000000 */
[----:B-1----:R-:W-:Y:S01]  /*1380*/  FADD R2, R3, R4 ;  /* 0x0000000403027221 */ /* 0x002fe20000000000 */
[----:B------:R-:W-:Y:S01]  /*1390*/  FSEL R22, R22, R7, !P1 ;  /* 0x0000000716167208 */ /* 0x000fe20004800000 */
[----:B--2---:R-:W-:-:S03]  /*13a0*/  FADD R3, R14, R5 ;  /* 0x000000050e037221 */ /* 0x004fc60000000000 */
[----:B------:R-:W1:Y:S01]  /*13b0*/  SHFL.DOWN PT, R7, R2, 0x8, 0x1f ;  /* 0x09001f0002077f89 */ /* 0x000e6200000e0000 */
[----:B---3--:R-:W-:-:S03]  /*13c0*/  FADD R4, R13, R12 ;  /* 0x0000000c0d047221 */ /* 0x008fc60000000000 */
[----:B------:R-:W2:Y:S01]  /*13d0*/  SHFL.DOWN PT, R14, R15, 0x8, 0x1f ;  /* 0x09001f000f0e7f89 */ /* 0x000ea200000e0000 */
[----:B----4-:R-:W-:-:S03]  /*13e0*/  FADD R5, R16, R11 ;  /* 0x0000000b10057221 */ /* 0x010fc60000000000 */
[----:B------:R-:W3:Y:S01]  /*13f0*/  SHFL.DOWN PT, R13, R22, 0x8, 0x1f ;  /* 0x09001f00160d7f89 */ /* 0x000ee200000e0000 */
[----:B------:R-:W-:-:S03]  /*1400*/  SEL R18, R18, R9, P0 ;  /* 0x0000000912127207 */ /* 0x000fc60000000000 */
[----:B------:R-:W-:Y:S01]  /*1410*/  SHFL.DOWN PT, R12, R5, 0x8, 0x1f ;  /* 0x09001f00050c7f89 */ /* 0x000fe200000e0000 */
[----:B0-----:R-:W-:-:S03]  /*1420*/  SEL R17, R17, R8, !P1 ;  /* 0x0000000811117207 */ /* 0x001fc60004800000 */
[----:B------:R-:W0:Y:S04]  /*1430*/  SHFL.DOWN PT, R9, R4, 0x8, 0x1f ;  /* 0x09001f0004097f89 */ /* 0x000e2800000e0000 */
[----:B------:R-:W4:Y:S04]  /*1440*/  SHFL.DOWN PT, R8, R3, 0x8, 0x1f ;  /* 0x09001f0003087f89 */ /* 0x000f2800000e0000 */
[----:B------:R-:W5:Y:S01]  /*1450*/  SHFL.DOWN PT, R11, R18, 0x8, 0x1f ;  /* 0x09001f00120b7f89 */ /* 0x000f6200000e0000 */
[----:B-1----:R-:W-:-:S03]  /*1460*/  FADD R6, R2, R7 ;  /* 0x0000000702067221 */ /* 0x002fc60000000000 */
[----:B------:R-:W1:Y:S01]  /*1470*/  SHFL.DOWN PT, R16, R17, 0x8, 0x1f ;  /* 0x09001f0011107f89 */ /* 0x000e6200000e0000 */
[----:B--2---:R-:W-:Y:S02]  /*1480*/  FSETP.GT.AND P0, PT, R15, R14, PT ;  /* 0x0000000e0f00720b */ /* 0x004fe40003f04000 */
[----:B---3--:R-:W-:Y:S02]  /*1490*/  FSETP.GEU.AND P1, PT, R22, R13, PT ;  /* 0x0000000d1600720b */ /* 0x008fe40003f2e000 */
[----:B------:R-:W-:Y:S02]  /*14a0*/  FSEL R14, R14, R15, P0 ;  /* 0x0000000f0e0e7208 */ /* 0x000fe40000000000 */
[----:B------:R-:W-:-:S03]  /*14b0*/  FSEL R13, R13, R22, !P1 ;  /* 0x000000160d0d7208 */ /* 0x000fc60004800000 */
[----:B------:R-:W2:Y:S01]  /*14c0*/  SHFL.DOWN PT, R15, R14, 0x4, 0x1f ;  /* 0x08801f000e0f7f89 */ /* 0x000ea200000e0000 */
[----:B0-----:R-:W-:-:S03]  /*14d0*/  FADD R2, R4, R9 ;  /* 0x0000000904027221 */ /* 0x001fc60000000000 */
[----:B------:R-:W0:Y:S01]  /*14e0*/  SHFL.DOWN PT, R22, R13, 0x4, 0x1f ;  /* 0x08801f000d167f89 */ /* 0x000e2200000e0000 */
[----:B----4-:R-:W-:Y:S01]  /*14f0*/  FADD R7, R3, R8 ;  /* 0x0000000803077221 */ /* 0x010fe20000000000 */
[----:B------:R-:W-:Y:S02]  /*1500*/  FADD R3, R5, R12 ;  /* 0x0000000c05037221 */ /* 0x000fe40000000000 */
[----:B------:R-:W3:Y:S01]  /*1510*/  SHFL.DOWN PT, R5, R6, 0x4, 0x1f ;  /* 0x08801f0006057f89 */ /* 0x000ee200000e0000 */
[----:B-----5:R-:W-:-:S03]  /*1520*/  SEL R11, R11, R18, P0 ;  /* 0x000000120b0b7207 */ /* 0x020fc60000000000 */
[----:B------:R-:W4:Y:S01]  /*1530*/  SHFL.DOWN PT, R8, R7, 0x4, 0x1f ;  /* 0x08801f0007087f89 */ /* 0x000f2200000e0000 */
[----:B-1----:R-:W-:-:S03]  /*1540*/  SEL R16, R16, R17, !P1 ;  /* 0x0000001110107207 */ /* 0x002fc60004800000 */
[----:B------:R-:W1:Y:S04]  /*1550*/  SHFL.DOWN PT, R9, R2, 0x4, 0x1f ;  /* 0x08801f0002097f89 */ /* 0x000e6800000e0000 */
[----:B------:R-:W5:Y:S04]  /*1560*/  SHFL.DOWN PT, R12, R3, 0x4, 0x1f ;  /* 0x08801f00030c7f89 */ /* 0x000f6800000e0000 */
[----:B------:R-:W5:Y:S01]  /*1570*/  SHFL.DOWN PT, R18, R11, 0x4, 0x1f ;  /* 0x08801f000b127f89 */ /* 0x000f6200000e0000 */
[----:B--2---:R-:W-:-:S03]  /*1580*/  FSETP.GT.AND P0, PT, R14, R15, PT ;  /* 0x0000000f0e00720b */ /* 0x004fc60003f04000 */
[----:B------:R-:W2:Y:S01]  /*1590*/  SHFL.DOWN PT, R17, R16, 0x4, 0x1f ;  /* 0x08801f0010117f89 */ /* 0x000ea200000e0000 */
[----:B0-----:R-:W-:Y:S02]  /*15a0*/  FSETP.GEU.AND P1, PT, R13, R22, PT ;  /* 0x000000160d00720b */ /* 0x001fe40003f2e000 */
[----:B------:R-:W-:Y:S01]  /*15b0*/  FSEL R14, R15, R14, P0 ;  /* 0x0000000e0f0e7208 */ /* 0x000fe20000000000 */
[----:B---3--:R-:W-:Y:S01]  /*15c0*/  FADD R4, R6, R5 ;  /* 0x0000000506047221 */ /* 0x008fe20000000000 */
[----:B------:R-:W-:Y:S01]  /*15d0*/  FSEL R13, R22, R13, !P1 ;  /* 0x0000000d160d7208 */ /* 0x000fe20004800000 */
[----:B----4-:R-:W-:Y:S02]  /*15e0*/  FADD R5, R7, R8 ;  /* 0x0000000807057221 */ /* 0x010fe40000000000 */
[----:B------:R-:W0:Y:S01]  /*15f0*/  SHFL.DOWN PT, R15, R14, 0x2, 0x1f ;  /* 0x08401f000e0f7f89 */ /* 0x000e2200000e0000 */
[----:B-1----:R-:W-:-:S03]  /*1600*/  FADD R6, R2, R9 ;  /* 0x0000000902067221 */ /* 0x002fc60000000000 */
[----:B------:R-:W1:Y:S01]  /*1610*/  SHFL.DOWN PT, R2, R5, 0x2, 0x1f ;  /* 0x08401f0005027f89 */ /* 0x000e6200000e0000 */
[----:B-----5:R-:W-:-:S03]  /*1620*/  FADD R7, R3, R12 ;  /* 0x0000000c03077221 */ /* 0x020fc60000000000 */
[----:B------:R-:W3:Y:S01]  /*1630*/  SHFL.DOWN PT, R12, R13, 0x2, 0x1f ;  /* 0x08401f000d0c7f89 */ /* 0x000ee200000e0000 */
[----:B------:R-:W-:-:S03]  /*1640*/  SEL R18, R18, R11, P0 ;  /* 0x0000000b12127207 */ /* 0x000fc60000000000 */
[----:B------:R-:W4:Y:S01]  /*1650*/  SHFL.DOWN PT, R9, R6, 0x2, 0x1f ;  /* 0x08401f0006097f89 */ /* 0x000f2200000e0000 */
[----:B--2---:R-:W-:-:S03]  /*1660*/  SEL R17, R17, R16, !P1 ;  /* 0x0000001011117207 */ /* 0x004fc60004800000 */
[----:B------:R-:W2:Y:S04]  /*1670*/  SHFL.DOWN PT, R3, R4, 0x2, 0x1f ;  /* 0x08401f0004037f89 */ /* 0x000ea800000e0000 */
[----:B------:R-:W5:Y:S01]  /*1680*/  SHFL.DOWN PT, R8, R7, 0x2, 0x1f ;  /* 0x08401f0007087f89 */ /* 0x000f6200000e0000 */
[----:B0-----:R-:W-:-:S03]  /*1690*/  FSETP.GT.AND P0, PT, R14, R15, PT ;  /* 0x0000000f0e00720b */ /* 0x001fc60003f04000 */
[----:B------:R-:W0:Y:S04]  /*16a0*/  SHFL.DOWN PT, R19, R18, 0x2, 0x1f ;  /* 0x08401f0012137f89 */ /* 0x000e2800000e0000 */
[----:B------:R-:W0:Y:S01]  /*16b0*/  SHFL.DOWN PT, R16, R17, 0x2, 0x1f ;  /* 0x08401f0011107f89 */ /* 0x000e2200000e0000 */
[----:B-1----:R-:W-:Y:S01]  /*16c0*/  FADD R11, R5, R2 ;  /* 0x00000002050b7221 */ /* 0x002fe20000000000 */
[----:B---3--:R-:W-:Y:S01]  /*16d0*/  FSETP.GEU.AND P1, PT, R13, R12, PT ;  /* 0x0000000c0d00720b */ /* 0x008fe20003f2e000 */
[----:B----4-:R-:W-:Y:S01]  /*16e0*/  FADD R10, R6, R9 ;  /* 0x00000009060a7221 */ /* 0x010fe20000000000 */
[----:B--2---:R-:W-:Y:S02]  /*16f0*/  FADD R3, R4, R3 ;  /* 0x0000000304037221 */ /* 0x004fe40000000000 */
[----:B------:R-:W-:-:S02]  /*1700*/  FSEL R4, R12, R13, !P1 ;  /* 0x0000000d0c047208 */ /* 0x000fc40004800000 */
[----:B------:R1:W2:Y:S01]  /*1710*/  SHFL.DOWN PT, R12, R11, 0x1, 0x1f ;  /* 0x08201f000b0c7f89 */ /* 0x0002a200000e0000 */
[----:B-----5:R-:W-:Y:S01]  /*1720*/  FADD R9, R7, R8 ;  /* 0x0000000807097221 */ /* 0x020fe20000000000 */
[----:B------:R-:W-:Y:S02]  /*1730*/  FSEL R7, R15, R14, P0 ;  /* 0x0000000e0f077208 */ /* 0x000fe40000000000 */
[----:B------:R1:W3:Y:S01]  /*1740*/  SHFL.DOWN PT, R6, R3, 0x1, 0x1f ;  /* 0x08201f0003067f89 */ /* 0x0002e200000e0000 */
[----:B0-----:R-:W-:-:S03]  /*1750*/  SEL R8, R19, R18, P0 ;  /* 0x0000001213087207 */ /* 0x001fc60000000000 */
[----:B------:R1:W0:Y:S01]  /*1760*/  SHFL.DOWN PT, R15, R10, 0x1, 0x1f ;  /* 0x08201f000a0f7f89 */ /* 0x00022200000e0000 */
[----:B------:R-:W-:-:S03]  /*1770*/  SEL R2, R16, R17, !P1 ;  /* 0x0000001110027207 */ /* 0x000fc60004800000 */
[----:B------:R1:W4:Y:S04]  /*1780*/  SHFL.DOWN PT, R14, R9, 0x1, 0x1f ;  /* 0x08201f00090e7f89 */ /* 0x00032800000e0000 */
[----:B------:R1:W0:Y:S04]  /*1790*/  SHFL.DOWN PT, R18, R7, 0x1, 0x1f ;  /* 0x08201f0007127f89 */ /* 0x00022800000e0000 */
[----:B------:R1:W0:Y:S04]  /*17a0*/  SHFL.DOWN PT, R17, R8, 0x1, 0x1f ;  /* 0x08201f0008117f89 */ /* 0x00022800000e0000 */
[----:B------:R1:W0:Y:S04]  /*17b0*/  SHFL.DOWN PT, R5, R4, 0x1, 0x1f ;  /* 0x08201f0004057f89 */ /* 0x00022800000e0000 */
[----:B------:R1:W0:Y:S01]  /*17c0*/  SHFL.DOWN PT, R13, R2, 0x1, 0x1f ;  /* 0x08201f00020d7f89 */ /* 0x00022200000e0000 */
[----:B--23--:R-:W-:Y:S05]  /*17d0*/  @P2 EXIT ;  /* 0x000000000000294d */ /* 0x00cfea0003800000 */
[----:B------:R-:W-:Y:S01]  /*17e0*/  I2FP.F32.U32 R16, R0 ;  /* 0x0000000000107245 */ /* 0x000fe20000201000 */
[----:B-1----:R-:W-:Y:S01]  /*17f0*/  FADD R3, R3, R6 ;  /* 0x0000000603037221 */ /* 0x002fe20000000000 */
[----:B0-----:R-:W-:Y:S01]  /*1800*/  FADD R10, R10, R15 ;  /* 0x0000000f0a0a7221 */ /* 0x001fe20000000000 */
[----:B------:R-:W-:Y:S01]  /*1810*/  FSETP.GT.AND P0, PT, R7, R18, PT ;  /* 0x000000120700720b */ /* 0x000fe20003f04000 */
[----:B------:R-:W0:Y:S01]  /*1820*/  MUFU.RCP R19, R16 ;  /* 0x0000001000137308 */ /* 0x000e220000001000 */
[----:B------:R-:W-:Y:S01]  /*1830*/  FSETP.GEU.AND P2, PT, R4, R5, PT ;  /* 0x000000050400720b */ /* 0x000fe20003f4e000 */
[----:B------:R-:W-:Y:S01]  /*1840*/  BSSY.RECONVERGENT B2, `(.L_x_53) ;  /* 0x0000012000027945 */ /* 0x000fe20003800200 */
[----:B------:R-:W-:Y:S01]  /*1850*/  FADD R11, R11, R12 ;  /* 0x0000000c0b0b7221 */ /* 0x000fe20000000000 */
[----:B----4-:R-:W-:Y:S01]  /*1860*/  FADD R9, R9, R14 ;  /* 0x0000000e09097221 */ /* 0x010fe20000000000 */
[----:B------:R-:W-:Y:S02]  /*1870*/  SEL R8, R17, R8, P0 ;  /* 0x0000000811087207 */ /* 0x000fe40000000000 */
[----:B------:R-:W-:Y:S01]  /*1880*/  FSEL R7, R18, R7, P0 ;  /* 0x0000000712077208 */ /* 0x000fe20000000000 */
[----:B------:R-:W1:Y:S01]  /*1890*/  FCHK P1, R3, R16 ;  /* 0x0000001003007302 */ /* 0x000e620000020000 */
[----:B------:R-:W-:-:S02]  /*18a0*/  SEL R2, R13, R2, !P2 ;  /* 0x000000020d027207 */ /* 0x000fc40005000000 */
[----:B------:R-:W-:Y:S01]  /*18b0*/  FSEL R4, R5, R4, !P2 ;  /* 0x0000000405047208 */ /* 0x000fe20005000000 */
[----:B0-----:R-:W-:-:S04]  /*18c0*/  FFMA R0, -R16, R19, 1 ;  /* 0x3f80000010007423 */ /* 0x001fc80000000113 */
[----:B------:R-:W-:-:S04]  /*18d0*/  FFMA R0, R19, R0, R19 ;  /* 0x0000000013007223 */ /* 0x000fc80000000013 */
[----:B------:R-:W-:-:S04]  /*18e0*/  FFMA R15, R3, R0, RZ ;  /* 0x00000000030f7223 */ /* 0x000fc800000000ff */
[----:B------:R-:W-:-:S04]  /*18f0*/  FFMA R6, -R16, R15, R3 ;  /* 0x0000000f10067223 */ /* 0x000fc80000000103 */
[----:B------:R-:W-:Y:S01]  /*1900*/  FFMA R15, R0, R6, R15 ;  /* 0x00000006000f7223 */ /* 0x000fe2000000000f */
[----:B-1----:R-:W-:Y:S06]  /*1910*/  @!P1 BRA `(.L_x_54) ;  /* 0x0000000000109947 */ /* 0x002fec0003800000 */
[----:B------:R-:W-:Y:S01]  /*1920*/  IMAD.MOV.U32 R0, RZ, RZ, R16 ;  /* 0x000000ffff007224 */ /* 0x000fe200078e0010 */
[----:B------:R-:W-:-:S07]  /*1930*/  MOV R18, 0x1950 ;  /* 0x0000195000127802 */ /* 0x000fce0000000f00 */
[----:B------:R-:W-:Y:S05]  /*1940*/  CALL.REL.NOINC `($__internal_3_$__cuda_sm3x_div_rn_noftz_f32_slowpath) ;  /* 0x0000003000847944 */ /* 0x000fea0003c00000 */
[----:B------:R-:W-:-:S07]  /*1950*/  MOV R15, R0 ;  /* 0x00000000000f7202 */ /* 0x000fce0000000f00 */
.L_x_54:
[----:B------:R-:W-:Y:S05]  /*1960*/  BSYNC.RECONVERGENT B2 ;  /* 0x0000000000027941 */ /* 0x000fea0003800200 */
.L_x_53:
[----:B------:R-:W0:Y:S01]  /*1970*/  MUFU.RCP R3, R16 ;  /* 0x0000001000037308 */ /* 0x000e220000001000 */
[----:B------:R-:W-:Y:S07]  /*1980*/  BSSY.RECONVERGENT B2, `(.L_x_55) ;  /* 0x000000c000027945 */ /* 0x000fee0003800200 */
[----:B------:R-:W1:Y:S01]  /*1990*/  FCHK P0, R11, R16 ;  /* 0x000000100b007302 */ /* 0x000e620000000000 */
[----:B0-----:R-:W-:-:S04]  /*19a0*/  FFMA R0, -R16, R3, 1 ;  /* 0x3f80000010007423 */ /* 0x001fc80000000103 */
[----:B------:R-:W-:-:S04]  /*19b0*/  FFMA R5, R3, R0, R3 ;  /* 0x0000000003057223 */ /* 0x000fc80000000003 */
[----:B------:R-:W-:-:S04]  /*19c0*/  FFMA R0, R11, R5, RZ ;  /* 0x000000050b007223 */ /* 0x000fc800000000ff */
[----:B------:R-:W-:-:S04]  /*19d0*/  FFMA R3, -R16, R0, R11 ;  /* 0x0000000010037223 */ /* 0x000fc8000000010b */
[----:B------:R-:W-:Y:S01]  /*19e0*/  FFMA R0, R5, R3, R0 ;  /* 0x0000000305007223 */ /* 0x000fe20000000000 */
[----:B-1----:R-:W-:Y:S06]  /*19f0*/  @!P0 BRA `(.L_x_56) ;  /* 0x0000000000108947 */ /* 0x002fec0003800000 */
[----:B------:R-:W-:Y:S01]  /*1a00*/  IMAD.MOV.U32 R3, RZ, RZ, R11 ;  /* 0x000000ffff037224 */ /* 0x000fe200078e000b */
[----:B------:R-:W-:Y:S02]  /*1a10*/  MOV R0, R16 ;  /* 0x0000001000007202 */ /* 0x000fe40000000f00 */
[----:B------:R-:W-:-:S07]  /*1a20*/  MOV R18, 0x1a40 ;  /* 0x00001a4000127802 */ /* 0x000fce0000000f00 */
[----:B------:R-:W-:Y:S05]  /*1a30*/  CALL.REL.NOINC `($__internal_3_$__cuda_sm3x_div_rn_noftz_f32_slowpath) ;  /* 0x0000003000487944 */ /* 0x000fea0003c00000 */
.L_x_56:
[----:B------:R-:W-:Y:S05]  /*1a40*/  BSYNC.RECONVERGENT B2 ;  /* 0x0000000000027941 */ /* 0x000fea0003800200 */
.L_x_55:
[----:B------:R-:W-:Y:S01]  /*1a50*/  FMUL R5, R15, R15 ;  /* 0x0000000f0f057220 */ /* 0x000fe20000400000 */
[----:B------:R-:W-:Y:S03]  /*1a60*/  BSSY.RECONVERGENT B0, `(.L_x_57) ;  /* 0x000000f000007945 */ /* 0x000fe60003800200 */
[----:B------:R-:W-:-:S05]  /*1a70*/  FADD R6, -R5, R0 ;  /* 0x0000000005067221 */ /* 0x000fca0000000100 */
[----:B------:R-:W-:-:S04]  /*1a80*/  FMNMX R3, RZ, R6, !PT ;  /* 0x00000006ff037209 */ /* 0x000fc80007800000 */
[----:B------:R0:W1:Y:S01]  /*1a90*/  MUFU.RSQ R0, R3 ;  /* 0x0000000300007308 */ /* 0x0000620000001400 */
[----:B------:R-:W-:-:S05]  /*1aa0*/  VIADD R12, R3, 0xf3000000 ;  /* 0xf3000000030c7836 */ /* 0x000fca0000000000 */
[----:B------:R-:W-:-:S13]  /*1ab0*/  ISETP.GT.U32.AND P0, PT, R12, 0x727fffff, PT ;  /* 0x727fffff0c00780c */ /* 0x000fda0003f04070 */
[----:B01----:R-:W-:Y:S05]  /*1ac0*/  @!P0 BRA `(.L_x_58) ;  /* 0x0000000000108947 */ /* 0x003fea0003800000 */
[----:B------:R-:W-:-:S07]  /*1ad0*/  MOV R18, 0x1af0 ;  /* 0x00001af000127802 */ /* 0x000fce0000000f00 */
[----:B------:R-:W-:Y:S05]  /*1ae0*/  CALL.REL.NOINC `($__internal_2_$__cuda_sm20_sqrt_rn_f32_slowpath) ;  /* 0x0000002c00c47944 */ /* 0x000fea0003c00000 */
[----:B------:R-:W-:Y:S01]  /*1af0*/  MOV R14, R3 ;  /* 0x00000003000e7202 */ /* 0x000fe20000000f00 */
[----:B------:R-:W-:Y:S06]  /*1b00*/  BRA `(.L_x_59) ;  /* 0x0000000000107947 */ /* 0x000fec0003800000 */
.L_x_58:
[----:B------:R-:W-:Y:S01]  /*1b10*/  FMUL.FTZ R14, R3, R0 ;  /* 0x00000000030e7220 */ /* 0x000fe20000410000 */
[----:B------:R-:W-:-:S03]  /*1b20*/  FMUL.FTZ R0, R0, 0.5 ;  /* 0x3f00000000007820 */ /* 0x000fc60000410000 */
[----:B------:R-:W-:-:S04]  /*1b30*/  FFMA R3, -R14, R14, R3 ;  /* 0x0000000e0e037223 */ /* 0x000fc80000000103 */
[----:B------:R-:W-:-:S07]  /*1b40*/  FFMA R14, R3, R0, R14 ;  /* 0x00000000030e7223 */ /* 0x000fce000000000e */
.L_x_59:
[----:B------:R-:W-:Y:S05]  /*1b50*/  BSYNC.RECONVERGENT B0 ;  /* 0x0000000000007941 */ /* 0x000fea0003800200 */
.L_x_57:
[----:B------:R-:W-:Y:S01]  /*1b60*/  FSETP.GT.AND P0, PT, R14, RZ, PT ;  /* 0x000000ff0e00720b */ /* 0x000fe20003f04000 */
[----:B------:R-:W-:Y:S01]  /*1b70*/  BSSY.RECONVERGENT B2, `(.L_x_60) ;  /* 0x000004c000027945 */ /* 0x000fe20003800200 */
[----:B------:R-:W-:-:S11]  /*1b80*/  CS2R R12, SRZ ;  /* 0x00000000000c7805 */ /* 0x000fd6000001ff00 */
[----:B------:R-:W-:Y:S05]  /*1b90*/  @!P0 BRA `(.L_x_61) ;  /* 0x0000000400248947 */ /* 0x000fea0003800000 */
        /* <DEDUP_REMOVED lines=13> */
[----:B------:R-:W-:-:S07]  /*1c70*/  IMAD.MOV.U32 R13, RZ, RZ, R0 ;  /* 0x000000ffff0d7224 */ /* 0x000fce00078e0000 */
.L_x_63:
[----:B------:R-:W-:Y:S05]  /*1c80*/  BSYNC.RECONVERGENT B3 ;  /* 0x0000000000037941 */ /* 0x000fea0003800200 */
.L_x_62:
[----:B------:R-:W0:Y:S01]  /*1c90*/  MUFU.RCP R3, R16 ;  /* 0x0000001000037308 */ /* 0x000e220000001000 */
[----:B------:R-:W-:Y:S01]  /*1ca0*/  FMUL R10, R15, 3 ;  /* 0x404000000f0a7820 */ /* 0x000fe20000400000 */
[----:B------:R-:W-:Y:S06]  /*1cb0*/  BSSY.RECONVERGENT B3, `(.L_x_64) ;  /* 0x000000e000037945 */ /* 0x000fec0003800200 */
[----:B------:R-:W1:Y:S01]  /*1cc0*/  FCHK P0, R9, R16 ;  /* 0x0000001009007302 */ /* 0x000e620000000000 */
[----:B0-----:R-:W-:-:S04]  /*1cd0*/  FFMA R0, -R16, R3, 1 ;  /* 0x3f80000010007423 */ /* 0x001fc80000000103 */
[----:B------:R-:W-:Y:S01]  /*1ce0*/  FFMA R18, R3, R0, R3 ;  /* 0x0000000003127223 */ /* 0x000fe20000000003 */
[----:B------:R-:W-:-:S03]  /*1cf0*/  FFMA R0, R6, -R10, R13 ;  /* 0x8000000a06007223 */ /* 0x000fc6000000000d */
[----:B------:R-:W-:Y:S01]  /*1d00*/  FFMA R3, R9, R18, RZ ;  /* 0x0000001209037223 */ /* 0x000fe200000000ff */
[----:B------:R-:W-:-:S03]  /*1d10*/  FFMA R5, R5, -R15, R0 ;  /* 0x8000000f05057223 */ /* 0x000fc60000000000 */
[----:B------:R-:W-:-:S04]  /*1d20*/  FFMA R12, -R16, R3, R9 ;  /* 0x00000003100c7223 */ /* 0x000fc80000000109 */
[----:B------:R-:W-:Y:S01]  /*1d30*/  FFMA R0, R18, R12, R3 ;  /* 0x0000000c12007223 */ /* 0x000fe20000000003 */
[----:B-1----:R-:W-:Y:S06]  /*1d40*/  @!P0 BRA `(.L_x_65) ;  /* 0x0000000000108947 */ /* 0x002fec0003800000 */
[----:B------:R-:W-:Y:S01]  /*1d50*/  MOV R3, R9 ;  /* 0x0000000900037202 */ /* 0x000fe20000000f00 */
[----:B------:R-:W-:Y:S01]  /*1d60*/  IMAD.MOV.U32 R0, RZ, RZ, R16 ;  /* 0x000000ffff007224 */ /* 0x000fe200078e0010 */
[----:B------:R-:W-:-:S07]  /*1d70*/  MOV R18, 0x1d90 ;  /* 0x00001d9000127802 */ /* 0x000fce0000000f00 */
[----:B------:R-:W-:Y:S05]  /*1d80*/  CALL.REL.NOINC `($__internal_3_$__cuda_sm3x_div_rn_noftz_f32_slowpath) ;  /* 0x0000002c00747944 */ /* 0x000fea0003c00000 */
.L_x_65:
[----:B------:R-:W-:Y:S05]  /*1d90*/  BSYNC.RECONVERGENT B3 ;  /* 0x0000000000037941 */ /* 0x000fea0003800200 */
.L_x_64:
[-C--:B------:R-:W-:Y:S01]  /*1da0*/  FMUL R3, R14, R14.reuse ;  /* 0x0000000e0e037220 */ /* 0x080fe20000400000 */
[----:B------:R-:W-:Y:S01]  /*1db0*/  FMUL R18, R15, 6 ;  /* 0x40c000000f127820 */ /* 0x000fe20000400000 */
[-C--:B------:R-:W-:Y:S01]  /*1dc0*/  FMUL R10, R10, R15.reuse ;  /* 0x0000000f0a0a7220 */ /* 0x080fe20000400000 */
[----:B------:R-:W-:Y:S01]  /*1dd0*/  BSSY.RECONVERGENT B3, `(.L_x_66) ;  /* 0x0000014000037945 */ /* 0x000fe20003800200 */
[----:B------:R-:W-:Y:S01]  /*1de0*/  FMUL R12, R3, R14 ;  /* 0x0000000e030c7220 */ /* 0x000fe20000400000 */
[----:B------:R-:W-:Y:S01]  /*1df0*/  FMUL R3, R15, -4 ;  /* 0xc08000000f037820 */ /* 0x000fe20000400000 */
[----:B------:R-:W-:Y:S02]  /*1e00*/  FMUL R18, R18, R15 ;  /* 0x0000000f12127220 */ /* 0x000fe40000400000 */
[----:B------:R-:W0:Y:S01]  /*1e10*/  MUFU.RCP R9, R12 ;  /* 0x0000000c00097308 */ /* 0x000e220000001000 */
[----:B------:R-:W-:-:S04]  /*1e20*/  FFMA R3, R3, R13, R0 ;  /* 0x0000000d03037223 */ /* 0x000fc80000000000 */
[----:B------:R-:W-:Y:S01]  /*1e30*/  FFMA R6, R6, R18, R3 ;  /* 0x0000001206067223 */ /* 0x000fe20000000003 */
[-C--:B------:R-:W-:Y:S02]  /*1e40*/  FMUL R3, R10, R15.reuse ;  /* 0x0000000f0a037220 */ /* 0x080fe40000400000 */
[----:B------:R-:W1:Y:S02]  /*1e50*/  FCHK P0, R5, R12 ;  /* 0x0000000c05007302 */ /* 0x000e640000000000 */
[----:B------:R-:W-:Y:S01]  /*1e60*/  FFMA R6, R3, R15, R6 ;  /* 0x0000000f03067223 */ /* 0x000fe20000000006 */
        /* <DEDUP_REMOVED lines=9> */
[----:B------:R-:W-:Y:S05]  /*1f00*/  CALL.REL.NOINC `($__internal_3_$__cuda_sm3x_div_rn_noftz_f32_slowpath) ;  /* 0x0000002c00147944 */ /* 0x000fea0003c00000 */
.L_x_67:
[----:B------:R-:W-:Y:S05]  /*1f10*/  BSYNC.RECONVERGENT B3 ;  /* 0x0000000000037941 */ /* 0x000fea0003800200 */
.L_x_66:
[----:B------:R-:W-:Y:S01]  /*1f20*/  FMUL R9, R12, R14 ;  /* 0x0000000e0c097220 */ /* 0x000fe20000400000 */
[----:B------:R-:W-:Y:S01]  /*1f30*/  BSSY.RECONVERGENT B3, `(.L_x_68) ;  /* 0x000000e000037945 */ /* 0x000fe20003800200 */
[----:B------:R-:W-:Y:S02]  /*1f40*/  MOV R13, R0 ;  /* 0x00000000000d7202 */ /* 0x000fe40000000f00 */
        /* <DEDUP_REMOVED lines=12> */
.L_x_69:
[----:B------:R-:W-:Y:S05]  /*2010*/  BSYNC.RECONVERGENT B3 ;  /* 0x0000000000037941 */ /* 0x000fea0003800200 */
.L_x_68:
[----:B------:R-:W-:-:S07]  /*2020*/  FADD R12, R0, -3 ;  /* 0xc0400000000c7421 */ /* 0x000fce0000000000 */
.L_x_61:
[----:B------:R-:W-:Y:S05]  /*2030*/  BSYNC.RECONVERGENT B2 ;  /* 0x0000000000027941 */ /* 0x000fea0003800200 */
.L_x_60:
[----:B------:R-:W0:Y:S01]  /*2040*/  S2UR UR7, SR_CgaCtaId ;  /* 0x00000000000779c3 */ /* 0x000e220000008800 */
[----:B------:R-:W-:Y:S01]  /*2050*/  UMOV UR4, 0x400 ;  /* 0x0000040000047882 */ /* 0x000fe20000000000 */
[----:B------:R-:W-:Y:S01]  /*2060*/  IMAD.MOV.U32 R0, RZ, RZ, RZ ;  /* 0x000000ffff007224 */ /* 0x000fe200078e00ff */
[----:B0-----:R-:W-:Y:S01]  /*2070*/  ULEA UR4, UR7, UR4, 0x18 ;  /* 0x0000000407047291 */ /* 0x001fe2000f8ec0ff */
[----:B------:R-:W0:Y:S08]  /*2080*/  LDCU UR7, c[0x0][0x390] ;  /* 0x00007200ff0777ac */ /* 0x000e300008000800 */
[----:B------:R-:W1:Y:S01]  /*2090*/  LDS R9, [UR4] ;  /* 0x00000004ff097984 */ /* 0x000e620008000800 */
[----:B0-----:R-:W-:-:S02]  /*20a0*/  UIMAD UR4, UR7, 0x3, URZ ;  /* 0x00000003070478a4 */ /* 0x001fc4000f8e02ff */
[----:B------:R-:W-:Y:S02]  /*20b0*/  USHF.R.U32.HI UR10, URZ, 0x2, UR7 ;  /* 0x00000002ff0a7899 */ /* 0x000fe40008011607 */
[----:B------:R-:W-:Y:S02]  /*20c0*/  USHF.R.U32.HI UR8, URZ, 0x2, UR4 ;  /* 0x00000002ff087899 */ /* 0x000fe40008011604 */
[----:B------:R-:W-:Y:S01]  /*20d0*/  USHF.R.U32.HI UR7, URZ, 0x1, UR7 ;  /* 0x00000001ff077899 */ /* 0x000fe20008011607 */
[----:B------:R-:W-:Y:S01]  /*20e0*/  UMOV UR4, URZ ;  /* 0x000000ff00047c82 */ /* 0x000fe20008000000 */
[----:B-1----:R-:W-:Y:S01]  /*20f0*/  MOV R6, R9 ;  /* 0x0000000900067202 */ /* 0x002fe20000000f00 */
[----:B------:R-:W-:-:S09]  /*2100*/  IMAD.MOV.U32 R5, RZ, RZ, R9 ;  /* 0x000000ffff057224 */ /* 0x000fd200078e0009 */
.L_x_71:
[----:B------:R-:W-:Y:S01]  /*2110*/  ULEA UR11, UR4, UR6, 0x2 ;  /* 0x00000006040b7291 */ /* 0x000fe2000f8e10ff */
[-C--:B------:R-:W-:Y:S01]  /*2120*/  FSETP.NAN.AND P0, PT, R9, R9.reuse, PT ;  /* 0x000000090900720b */ /* 0x080fe20003f08000 */
[----:B------:R-:W-:Y:S01]  /*2130*/  UMOV UR9, UR4 ;  /* 0x0000000400097c82 */ /* 0x000fe20008000000 */
[-C--:B------:R-:W-:Y:S02]  /*2140*/  FSETP.NEU.AND P4, PT, R5, R9.reuse, PT ;  /* 0x000000090500720b */ /* 0x080fe40003f8d000 */
[----:B------:R-:W-:-:S04]  /*2150*/  FSETP.NEU.AND P5, PT, R6, R9, PT ;  /* 0x000000090600720b */ /* 0x000fc80003fad000 */
[----:B------:R-:W0:Y:S02]  /*2160*/  LDS R3, [UR11] ;  /* 0x0000000bff037984 */ /* 0x000e240008000800 */
[----:B0-----:R-:W-:Y:S02]  /*2170*/  IADD3 R3, PT, PT, R3, R0, RZ ;  /* 0x0000000003037210 */ /* 0x001fe40007ffe0ff */
[----:B------:R-:W-:Y:S02]  /*2180*/  I2FP.F32.U32 R0, UR4 ;  /* 0x0000000400007c45 */ /* 0x000fe40008201000 */
[C---:B------:R-:W-:Y:S02]  /*2190*/  ISETP.LT.U32.OR P3, PT, R3.reuse, UR8, P0 ;  /* 0x0000000803007c0c */ /* 0x040fe40008761470 */
[C---:B------:R-:W-:Y:S01]  /*21a0*/  ISETP.GE.U32.AND P1, PT, R3.reuse, UR10, PT ;  /* 0x0000000a03007c0c */ /* 0x040fe2000bf26070 */
[----:B------:R-:W-:Y:S01]  /*21b0*/  FADD R0, R0, 0.5 ;  /* 0x3f00000000007421 */ /* 0x000fe20000000000 */
[----:B------:R-:W-:-:S03]  /*21c0*/  ISETP.GE.U32.AND P2, PT, R3, UR7, PT ;  /* 0x0000000703007c0c */ /* 0x000fc6000bf46070 */
[----:B------:R-:W-:-:S08]  /*21d0*/  FFMA R0, R20, R0, R9 ;  /* 0x0000000014007223 */ /* 0x000fd00000000009 */
[C---:B------:R-:W-:Y:S02]  /*21e0*/  @P1 FSEL R5, R0.reuse, R5, !P4 ;  /* 0x0000000500051208 */ /* 0x040fe40006000000 */
[----:B------:R-:W-:Y:S01]  /*21f0*/  @P2 FSEL R6, R0, R6, !P5 ;  /* 0x0000000600062208 */ /* 0x000fe20006800000 */
[----:B------:R-:W-:Y:S06]  /*2200*/  @!P3 BRA `(.L_x_70) ;  /* 0x000000040098b947 */ /* 0x000fec0003800000 */
[----:B------:R-:W0:Y:S01]  /*2210*/  LDS R0, [UR11+0x4] ;  /* 0x0000040bff007984 */ /* 0x000e220008000800 */
[----:B------:R-:W-:Y:S01]  /*2220*/  UIADD3 UR9, UPT, UPT, UR4, 0x1, URZ ;  /* 0x0000000104097890 */ /* 0x000fe2000fffe0ff */
[-C--:B------:R-:W-:Y:S02]  /*2230*/  FSETP.NEU.AND P3, PT, R5, R9.reuse, PT ;  /* 0x000000090500720b */ /* 0x080fe40003f6d000 */
[----:B------:R-:W-:Y:S01]  /*2240*/  FSETP.NEU.AND P4, PT, R6, R9, PT ;  /* 0x000000090600720b */ /* 0x000fe20003f8d000 */
[----:B0-----:R-:W-:Y:S02]  /*2250*/  IMAD.IADD R3, R3, 0x1, R0 ;  /* 0x0000000103037824 */ /* 0x001fe400078e0200 */
[----:B------:R-:W-:-:S03]  /*2260*/  I2FP.F32.U32 R0, UR9 ;  /* 0x0000000900007c45 */ /* 0x000fc60008201000 */
[C---:B------:R-:W-:Y:S02]  /*2270*/  ISETP.GE.U32.AND P5, PT, R3.reuse, UR8, PT ;  /* 0x0000000803007c0c */ /* 0x040fe4000bfa6070 */
[----:B------:R-:W-:Y:S01]  /*2280*/  FADD R0, R0, 0.5 ;  /* 0x3f00000000007421 */ /* 0x000fe20000000000 */
[C---:B------:R-:W-:Y:S02]  /*2290*/  ISETP.GE.U32.AND P1, PT, R3.reuse, UR10, PT ;  /* 0x0000000a03007c0c */ /* 0x040fe4000bf26070 */
[----:B------:R-:W-:Y:S01]  /*22a0*/  ISETP.GE.U32.AND P2, PT, R3, UR7, PT ;  /* 0x0000000703007c0c */ /* 0x000fe2000bf46070 */
[----:B------:R-:W-:-:S10]  /*22b0*/  FFMA R0, R20, R0, R9 ;  /* 0x0000000014007223 */ /* 0x000fd40000000009 */
[C---:B------:R-:W-:Y:S02]  /*22c0*/  @P1 FSEL R5, R0.reuse, R5, !P3 ;  /* 0x0000000500051208 */ /* 0x040fe40005800000 */
[----:B------:R-:W-:Y:S01]  /*22d0*/  @P2 FSEL R6, R0, R6, !P4 ;  /* 0x0000000600062208 */ /* 0x000fe20006000000 */
[----:B------:R-:W-:Y:S06]  /*22e0*/  @!P0 BRA P5, `(.L_x_70) ;  /* 0x0000000400608947 */ /* 0x000fec0002800000 */
[----:B------:R-:W0:Y:S01]  /*22f0*/  LDS R0, [UR11+0x8] ;  /* 0x0000080bff007984 */ /* 0x000e220008000800 */
[----:B------:R-:W-:Y:S01]  /*2300*/  UIADD3 UR9, UPT, UPT, UR4, 0x2, URZ ;  /* 0x0000000204097890 */ /* 0x000fe2000fffe0ff */
[-C--:B------:R-:W-:Y:S02]  /*2310*/  FSETP.NEU.AND P3, PT, R5, R9.reuse, PT ;  /* 0x000000090500720b */ /* 0x080fe40003f6d000 */
[----:B------:R-:W-:Y:S02]  /*2320*/  FSETP.NEU.AND P4, PT, R6, R9, PT ;  /* 0x000000090600720b */ /* 0x000fe40003f8d000 */
[----:B0-----:R-:W-:Y:S02]  /*2330*/  IADD3 R3, PT, PT, R3, R0, RZ ;  /* 0x0000000003037210 */ /* 0x001fe40007ffe0ff */
[----:B------:R-:W-:Y:S02]  /*2340*/  I2FP.F32.U32 R0, UR9 ;  /* 0x0000000900007c45 */ /* 0x000fe40008201000 */
[----:B------:R-:W-:-:S02]  /*2350*/  ISETP.GE.U32.AND P5, PT, R3, UR8, PT ;  /* 0x0000000803007c0c */ /* 0x000fc4000bfa6070 */
[C---:B------:R-:W-:Y:S01]  /*2360*/  ISETP.GE.U32.AND P1, PT, R3.reuse, UR10, PT ;  /* 0x0000000a03007c0c */ /* 0x040fe2000bf26070 */
[----:B------:R-:W-:Y:S01]  /*2370*/  FADD R0, R0, 0.5 ;  /* 0x3f00000000007421 */ /* 0x000fe20000000000 */
[----:B------:R-:W-:-:S03]  /*2380*/  ISETP.GE.U32.AND P2, PT, R3, UR7, PT ;  /* 0x0000000703007c0c */ /* 0x000fc6000bf46070 */
[----:B------:R-:W-:-:S08]  /*2390*/  FFMA R0, R20, R0, R9 ;  /* 0x0000000014007223 */ /* 0x000fd00000000009 */
[C---:B------:R-:W-:Y:S02]  /*23a0*/  @P1 FSEL R5, R0.reuse, R5, !P3 ;  /* 0x0000000500051208 */ /* 0x040fe40005800000 */
[----:B------:R-:W-:Y:S01]  /*23b0*/  @P2 FSEL R6, R0, R6, !P4 ;  /* 0x0000000600062208 */ /* 0x000fe20006000000 */
[----:B------:R-:W-:Y:S06]  /*23c0*/  @!P0 BRA P5, `(.L_x_70) ;  /* 0x0000000400288947 */ /* 0x000fec0002800000 */
        /* <DEDUP_REMOVED lines=70> */
[----:B------:R-:W-:-:S04]  /*2830*/  UIADD3 UR4, UPT, UPT, UR4, 0x8, URZ ;  /* 0x0000000804047890 */ /* 0x000fc8000fffe0ff */
[----:B------:R-:W-:-:S09]  /*2840*/  UISETP.NE.AND UP0, UPT, UR4, 0x100, UPT ;  /* 0x000001000400788c */ /* 0x000fd2000bf05270 */
[----:B------:R-:W-:Y:S05]  /*2850*/  BRA.U UP0, `(.L_x_71) ;  /* 0xfffffff9002c7547 */ /* 0x000fea000b83ffff */
[----:B------:R-:W-:Y:S05]  /*2860*/  BRA `(.L_x_72) ;  /* 0x00000000000c7947 */ /* 0x000fea0003800000 */
.L_x_70:
[----:B------:R-:W-:-:S05]  /*2870*/  I2FP.F32.U32 R0, UR9 ;  /* 0x0000000900007c45 */ /* 0x000fca0008201000 */
[----:B------:R-:W-:-:S04]  /*2880*/  FADD R0, R0, 0.5 ;  /* 0x3f00000000007421 */ /* 0x000fc80000000000 */
[----:B------:R-:W-:-:S07]  /*2890*/  FFMA R9, R20, R0, R9 ;  /* 0x0000000014097223 */ /* 0x000fce0000000009 */
.L_x_72:
[----:B------:R-:W0:Y:S01]  /*28a0*/  S2UR UR6, SR_CgaCtaId ;  /* 0x00000000000679c3 */ /* 0x000e220000008800 */
[----:B------:R-:W-:Y:S01]  /*28b0*/  UMOV UR4, 0x400 ;  /* 0x0000040000047882 */ /* 0x000fe20000000000 */
[----:B------:R-:W-:Y:S01]  /*28c0*/  HFMA2 R10, -RZ, RZ, 0, 0 ;  /* 0x00000000ff0a7431 */ /* 0x000fe200000001ff */
[----:B------:R-:W-:-:S04]  /*28d0*/  UIADD3 UR4, UPT, UPT, UR4, 0x10, URZ ;  /* 0x0000001004047890 */ /* 0x000fc8000fffe0ff */
[----:B0-----:R-:W-:-:S04]  /*28e0*/  ULEA UR4, UR6, UR4, 0x18 ;  /* 0x0000000406047291 */ /* 0x001fc8000f8ec0ff */
[----:B------:R-:W-:-:S03]  /*28f0*/  UIMAD UR4, UR5, 0x24, UR4 ;  /* 0x00000024050478a4 */ /* 0x000fc6000f8e0204 */
[----:B------:R-:W-:Y:S01]  /*2900*/  UMOV UR5, 0x8 ;  /* 0x0000000800057882 */ /* 0x000fe20000000000 */
[----:B------:R-:W-:-:S12]  /*2910*/  UIADD3 UR4, UPT, UPT, UR4, 0x8, URZ ;  /* 0x0000000804047890 */ /* 0x000fd8000fffe0ff */
.L_x_85:
[----:B------:R-:W0:Y:S01]  /*2920*/  LDS R0, [UR4+-0x8] ;  /* 0xfffff804ff007984 */ /* 0x000e220008000800 */
[----:B------:R-:W-:-:S04]  /*2930*/  UIADD3 UR5, UPT, UPT, UR5, 0x10, URZ ;  /* 0x0000001005057890 */ /* 0x000fc8000fffe0ff */
[----:B------:R-:W-:Y:S01]  /*2940*/  UISETP.NE.AND UP0, UPT, UR5, 0x408, UPT ;  /* 0x000004080500788c */ /* 0x000fe2000bf05270 */
[----:B0-----:R-:W-:-:S13]  /*2950*/  ISETP.NE.AND P0, PT, R0, RZ, PT ;  /* 0x000000ff0000720c */ /* 0x001fda0003f05270 */
[----:B------:R-:W-:Y:S05]  /*2960*/  @!P0 BRA `(.L_x_73) ;  /* 0x0000000000b48947 */ /* 0x000fea0003800000 */
[----:B------:R-:W0:Y:S01]  /*2970*/  MUFU.RCP R3, R16 ;  /* 0x0000001000037308 */ /* 0x000e220000001000 */
[----:B------:R-:W-:Y:S01]  /*2980*/  I2FP.F32.U32 R17, R0 ;  /* 0x0000000000117245 */ /* 0x000fe20000201000 */
[----:B------:R-:W-:Y:S06]  /*2990*/  BSSY.RECONVERGENT B2, `(.L_x_74) ;  /* 0x000000c000027945 */ /* 0x000fec0003800200 */
        /* <DEDUP_REMOVED lines=11> */
.L_x_75:
[----:B------:R-:W-:Y:S05]  /*2a50*/  BSYNC.RECONVERGENT B2 ;  /* 0x0000000000027941 */ /* 0x000fea0003800200 */
.L_x_74:
[C---:B------:R-:W-:Y:S01]  /*2a60*/  FMUL R3, R0.reuse, 8388608 ;  /* 0x4b00000000037820 */ /* 0x040fe20000400000 */
[----:B------:R-:W-:Y:S01]  /*2a70*/  FSETP.GEU.AND P0, PT, R0, 1.175494350822287508e-38, PT ;  /* 0x008000000000780b */ /* 0x000fe20003f0e000 */
[----:B------:R-:W-:-:S03]  /*2a80*/  IMAD.MOV.U32 R20, RZ, RZ, 0x3dc6b27f ;  /* 0x3dc6b27fff147424 */ /* 0x000fc600078e00ff */
[----:B------:R-:W-:Y:S02]  /*2a90*/  FSEL R3, R3, R0, !P0 ;  /* 0x0000000003037208 */ /* 0x000fe40004000000 */
[----:B------:R-:W-:Y:S02]  /*2aa0*/  FSEL R19, RZ, -23, P0 ;  /* 0xc1b80000ff137808 */ /* 0x000fe40000000000 */
[C---:B------:R-:W-:Y:S01]  /*2ab0*/  ISETP.GT.U32.AND P0, PT, R3.reuse, 0x7f7fffff, PT ;  /* 0x7f7fffff0300780c */ /* 0x040fe20003f04070 */
[----:B------:R-:W-:-:S05]  /*2ac0*/  VIADD R18, R3, 0xc0cafb0d ;  /* 0xc0cafb0d03127836 */ /* 0x000fca0000000000 */
[----:B------:R-:W-:-:S04]  /*2ad0*/  LOP3.LUT R18, R18, 0xff800000, RZ, 0xc0, !PT ;  /* 0xff80000012127812 */ /* 0x000fc800078ec0ff */
[-C--:B------:R-:W-:Y:S02]  /*2ae0*/  IADD3 R17, PT, PT, R3, -R18.reuse, RZ ;  /* 0x8000001203117210 */ /* 0x080fe40007ffe0ff */
[----:B------:R-:W-:-:S03]  /*2af0*/  I2FP.F32.S32 R18, R18 ;  /* 0x0000001200127245 */ /* 0x000fc60000201400 */
[----:B------:R-:W-:Y:S02]  /*2b00*/  FADD R17, R17, -1 ;  /* 0xbf80000011117421 */ /* 0x000fe40000000000 */
[----:B------:R-:W-:Y:S02]  /*2b10*/  FFMA R18, R18, 1.1920928955078125e-07, R19 ;  /* 0x3400000012127823 */ /* 0x000fe40000000013 */
[----:B------:R-:W-:-:S04]  /*2b20*/  FFMA R20, R17, R20, -0.16845393180847167969 ;  /* 0xbe2c7f3011147423 */ /* 0x000fc80000000014 */
[----:B------:R-:W-:-:S04]  /*2b30*/  FFMA R20, R17, R20, 0.1716887056827545166 ;  /* 0x3e2fcf2a11147423 */ /* 0x000fc80000000014 */
[----:B------:R-:W-:-:S04]  /*2b40*/  FFMA R20, R17, R20, -0.17900948226451873779 ;  /* 0xbe374e4311147423 */ /* 0x000fc80000000014 */
[----:B------:R-:W-:-:S04]  /*2b50*/  FFMA R20, R17, R20, 0.20512372255325317383 ;  /* 0x3e520bf411147423 */ /* 0x000fc80000000014 */
[----:B------:R-:W-:-:S04]  /*2b60*/  FFMA R20, R17, R20, -0.24046532809734344482 ;  /* 0xbe763c8b11147423 */ /* 0x000fc80000000014 */
[----:B------:R-:W-:-:S04]  /*2b70*/  FFMA R20, R17, R20, 0.28857114911079406738 ;  /* 0x3e93bf9911147423 */ /* 0x000fc80000000014 */
[----:B------:R-:W-:-:S04]  /*2b80*/  FFMA R20, R17, R20, -0.36067417263984680176 ;  /* 0xbeb8aa4911147423 */ /* 0x000fc80000000014 */
[----:B------:R-:W-:-:S04]  /*2b90*/  FFMA R20, R17, R20, 0.48089820146560668945 ;  /* 0x3ef6384a11147423 */ /* 0x000fc80000000014 */
[----:B------:R-:W-:-:S04]  /*2ba0*/  FFMA R20, R17, R20, -0.72134751081466674805 ;  /* 0xbf38aa3b11147423 */ /* 0x000fc80000000014 */
[----:B------:R-:W-:-:S04]  /*2bb0*/  FMUL R20, R17, R20 ;  /* 0x0000001411147220 */ /* 0x000fc80000400000 */
[----:B------:R-:W-:-:S04]  /*2bc0*/  FMUL R20, R17, R20 ;  /* 0x0000001411147220 */ /* 0x000fc80000400000 */
[----:B------:R-:W-:Y:S01]  /*2bd0*/  FFMA R17, R17, 1.4426950216293334961, R20 ;  /* 0x3fb8aa3b11117823 */ /* 0x000fe20000000014 */
[----:B------:R-:W-:-:S03]  /*2be0*/  MOV R20, 0x7f800000 ;  /* 0x7f80000000147802 */ /* 0x000fc60000000f00 */
[----:B------:R-:W-:Y:S02]  /*2bf0*/  FADD R17, R18, R17 ;  /* 0x0000001112117221 */ /* 0x000fe40000000000 */
[C---:B------:R-:W-:Y:S01]  /*2c00*/  @P0 FFMA R17, R3.reuse, R20, +INF ;  /* 0x7f80000003110423 */ /* 0x040fe20000000014 */
[----:B------:R-:W-:-:S04]  /*2c10*/  FSETP.NEU.AND P0, PT, R3, RZ, PT ;  /* 0x000000ff0300720b */ /* 0x000fc80003f0d000 */
[----:B------:R-:W-:-:S05]  /*2c20*/  FSEL R17, R17, -INF , P0 ;  /* 0xff80000011117808 */ /* 0x000fca0000000000 */
[----:B------:R-:W-:-:S07]  /*2c30*/  FFMA R10, R17, -R0, R10 ;  /* 0x80000000110a7223 */ /* 0x000fce000000000a */
.L_x_73:
[----:B------:R-:W0:Y:S02]  /*2c40*/  LDS R0, [UR4+-0x4] ;  /* 0xfffffc04ff007984 */ /* 0x000e240008000800 */
        /* <DEDUP_REMOVED lines=16> */
.L_x_78:
[----:B------:R-:W-:Y:S05]  /*2d50*/  BSYNC.RECONVERGENT B2 ;  /* 0x0000000000027941 */ /* 0x000fea0003800200 */
.L_x_77:
        /* <DEDUP_REMOVED lines=30> */
.L_x_76:
[----:B------:R-:W0:Y:S02]  /*2f40*/  LDS R0, [UR4] ;  /* 0x00000004ff007984 */ /* 0x000e240008000800 */
        /* <DEDUP_REMOVED lines=16> */
.L_x_81:
[----:B------:R-:W-:Y:S05]  /*3050*/  BSYNC.RECONVERGENT B2 ;  /* 0x0000000000027941 */ /* 0x000fea0003800200 */
.L_x_80:
        /* <DEDUP_REMOVED lines=30> */
.L_x_79:
[----:B------:R-:W0:Y:S02]  /*3240*/  LDS R0, [UR4+0x4] ;  /* 0x00000404ff007984 */ /* 0x000e240008000800 */
        /* <DEDUP_REMOVED lines=16> */
.L_x_84:
[----:B------:R-:W-:Y:S05]  /*3350*/  BSYNC.RECONVERGENT B2 ;  /* 0x0000000000027941 */ /* 0x000fea0003800200 */
.L_x_83:
        /* <DEDUP_REMOVED lines=30> */
.L_x_82:
[----:B------:R-:W-:Y:S01]  /*3540*/  UIADD3 UR4, UPT, UPT, UR4, 0x10, URZ ;  /* 0x0000001004047890 */ /* 0x000fe2000fffe0ff */
[----:B------:R-:W-:Y:S11]  /*3550*/  BRA.U UP0, `(.L_x_85) ;  /* 0xfffffff100f07547 */ /* 0x000ff6000b83ffff */
[----:B------:R-:W0:Y:S01]  /*3560*/  LDC.64 R16, c[0x0][0x388] ;  /* 0x0000e200ff107b82 */ /* 0x000e220000000a00 */
[----:B------:R-:W-:Y:S01]  /*3570*/  FADD R3, -R7, R4 ;  /* 0x0000000407037221 */ /* 0x000fe20000000100 */
[----:B------:R-:W-:Y:S01]  /*3580*/  FSETP.NEU.AND P0, PT, R15, RZ, PT ;  /* 0x000000ff0f00720b */ /* 0x000fe20003f0d000 */
[----:B------:R-:W-:Y:S01]  /*3590*/  BSSY.RECONVERGENT B2, `(.L_x_86) ;  /* 0x000001c000027945 */ /* 0x000fe20003800200 */
[----:B0-----:R-:W-:Y:S04]  /*35a0*/  STG.E desc[UR12][R16.64+0x14], R12 ;  /* 0x0000140c10007986 */ /* 0x001fe8000c10190c */
[----:B------:R-:W-:Y:S04]  /*35b0*/  STG.E desc[UR12][R16.64+0x8], R7 ;  /* 0x0000080710007986 */ /* 0x000fe8000c10190c */
[----:B------:R-:W-:Y:S04]  /*35c0*/  STG.E desc[UR12][R16.64+0xc], R4 ;  /* 0x00000c0410007986 */ /* 0x000fe8000c10190c */
[----:B------:R-:W-:Y:S04]  /*35d0*/  STG.E desc[UR12][R16.64+0x1c], R6 ;  /* 0x00001c0610007986 */ /* 0x000fe8000c10190c */
[----:B------:R-:W-:Y:S04]  /*35e0*/  STG.E desc[UR12][R16.64+0x24], R3 ;  /* 0x0000240310007986 */ /* 0x000fe8000c10190c */
[----:B------:R-:W-:Y:S04]  /*35f0*/  STG.E desc[UR12][R16.64], R15 ;  /* 0x0000000f10007986 */ /* 0x000fe8000c10190c */
[----:B------:R-:W-:Y:S04]  /*3600*/  STG.E desc[UR12][R16.64+0x4], R14 ;  /* 0x0000040e10007986 */ /* 0x000fe8000c10190c */
[----:B------:R-:W-:Y:S04]  /*3610*/  STG.E desc[UR12][R16.64+0x18], R5 ;  /* 0x0000180510007986 */ /* 0x000fe8000c10190c */
[----:B------:R-:W-:Y:S04]  /*3620*/  STG.E desc[UR12][R16.64+0x20], R9 ;  /* 0x0000200910007986 */ /* 0x000fe8000c10190c */
[----:B------:R0:W-:Y:S02]  /*3630*/  STG.E desc[UR12][R16.64+0x10], R13 ;  /* 0x0000100d10007986 */ /* 0x0001e4000c10190c */
[----:B0-----:R-:W-:Y:S01]  /*3640*/  IMAD.MOV.U32 R13, RZ, RZ, RZ ;  /* 0x000000ffff0d7224 */ /* 0x001fe200078e00ff */
[----:B------:R-:W-:Y:S06]  /*3650*/  @!P0 BRA `(.L_x_87) ;  /* 0x00000000003c8947 */ /* 0x000fec0003800000 */
[----:B------:R-:W0:Y:S01]  /*3660*/  MUFU.RCP R0, |R15| ;  /* 0x4000000f00007308 */ /* 0x000e220000001000 */
[----:B------:R-:W-:Y:S07]  /*3670*/  BSSY.RECONVERGENT B3, `(.L_x_88) ;  /* 0x000000c000037945 */ /* 0x000fee0003800200 */
[----:B------:R-:W1:Y:S01]  /*3680*/  FCHK P0, R14, |R15| ;  /* 0x4000000f0e007302 */ /* 0x000e620000000000 */
[----:B0-----:R-:W-:-:S04]  /*3690*/  FFMA R3, R0, -|R15|, 1 ;  /* 0x3f80000000037423 */ /* 0x001fc80000000c0f */
[----:B------:R-:W-:-:S04]  /*36a0*/  FFMA R3, R0, R3, R0 ;  /* 0x0000000300037223 */ /* 0x000fc80000000000 */
[----:B------:R-:W-:-:S04]  /*36b0*/  FFMA R7, R3, R14, RZ ;  /* 0x0000000e03077223 */ /* 0x000fc800000000ff */
[----:B------:R-:W-:-:S04]  /*36c0*/  FFMA R0, R7, -|R15|, R14 ;  /* 0xc000000f07007223 */ /* 0x000fc8000000000e */
[----:B------:R-:W-:Y:S01]  /*36d0*/  FFMA R0, R3, R0, R7 ;  /* 0x0000000003007223 */ /* 0x000fe20000000007 */
[----:B-1----:R-:W-:Y:S06]  /*36e0*/  @!P0 BRA `(.L_x_89) ;  /* 0x0000000000108947 */ /* 0x002fec0003800000 */
[----:B------:R-:W-:Y:S01]  /*36f0*/  MOV R3, R14 ;  /* 0x0000000e00037202 */ /* 0x000fe20000000f00 */
[----:B------:R-:W-:Y:S01]  /*3700*/  FADD R0, |R15|, -RZ ;  /* 0x800000ff0f007221 */ /* 0x000fe20000000200 */
[----:B------:R-:W-:-:S07]  /*3710*/  MOV R18, 0x3730 ;  /* 0x0000373000127802 */ /* 0x000fce0000000f00 */
[----:B------:R-:W-:Y:S05]  /*3720*/  CALL.REL.NOINC `($__internal_3_$__cuda_sm3x_div_rn_noftz_f32_slowpath) ;  /* 0x00000014000c7944 */ /* 0x000fea0003c00000 */
.L_x_89:
[----:B------:R-:W-:Y:S05]  /*3730*/  BSYNC.RECONVERGENT B3 ;  /* 0x0000000000037941 */ /* 0x000fea0003800200 */
.L_x_88:
[----:B------:R-:W-:-:S07]  /*3740*/  IMAD.MOV.U32 R13, RZ, RZ, R0 ;  /* 0x000000ffff0d7224 */ /* 0x000fce00078e0000 */
.L_x_87:
[----:B------:R-:W-:Y:S05]  /*3750*/  BSYNC.RECONVERGENT B2 ;  /* 0x0000000000027941 */ /* 0x000fea0003800200 */
.L_x_86:
[----:B------:R-:W0:Y:S01]  /*3760*/  LDC.64 R6, c[0x0][0x388] ;  /* 0x0000e200ff067b82 */ /* 0x000e220000000a00 */
[----:B------:R-:W-:Y:S01]  /*3770*/  FADD R5, -R5, R9 ;  /* 0x0000000905057221 */ /* 0x000fe20000000100 */
[----:B0-----:R-:W-:Y:S04]  /*3780*/  STG.E desc[UR12][R6.64+0x28], R13 ;  /* 0x0000280d06007986 */ /* 0x001fe8000c10190c */
[----:B------:R-:W-:Y:S04]  /*3790*/  STG.E desc[UR12][R6.64+0x2c], R5 ;  /* 0x00002c0506007986 */ /* 0x000fe8000c10190c */
[----:B------:R-:W-:Y:S04]  /*37a0*/  STG.E desc[UR12][R6.64+0x30], R11 ;  /* 0x0000300b06007986 */ /* 0x000fe8000c10190c */
[----:B------:R-:W-:Y:S04]  /*37b0*/  STG.E desc[UR12][R6.64+0x34], R10 ;  /* 0x0000340a06007986 */ /* 0x000fe8000c10190c */
[----:B------:R-:W-:Y:S04]  /*37c0*/  STG.E desc[UR12][R6.64+0x38], R8 ;  /* 0x0000380806007986 */ /* 0x000fe8000c10190c */
[----:B------:R-:W-:Y:S01]  /*37d0*/  STG.E desc[UR12][R6.64+0x3c], R2 ;  /* 0x00003c0206007986 */ /* 0x000fe2000c10190c */
[----:B------:R-:W-:Y:S05]  /*37e0*/  EXIT ;  /* 0x000000000000794d */ /* 0x000fea0003800000 */
.L_x_49:
[----:B------:R-:W-:Y:S01]  /*37f0*/  HFMA2 R14, -RZ, RZ, 0, 1.847743988037109375e-06 ;  /* 0x0000001fff0e7431 */ /* 0x000fe200000001ff */
[----:B------:R-:W-:Y:S01]  /*3800*/  BSSY B0, `(.L_x_90) ;  /* 0x0000007000007945 */ /* 0x000fe20003800000 */
[----:B------:R-:W-:Y:S01]  /*3810*/  MOV R21, R19 ;  /* 0x0000001300157202 */ /* 0x000fe20000000f00 */
[----:B------:R-:W-:Y:S02]  /*3820*/  IMAD.MOV.U32 R18, RZ, RZ, 0x10 ;  /* 0x00000010ff127424 */ /* 0x000fe400078e00ff */
[----:B------:R-:W-:-:S07]  /*3830*/  IMAD.MOV.U32 R13, RZ, RZ, -0x1 ;  /* 0xffffffffff0d7424 */ /* 0x000fce00078e00ff */
[----:B------:R-:W-:Y:S05]  /*3840*/  WARPSYNC.COLLECTIVE R13, `(.L_x_91) ;  /* 0x000000000d087348 */ /* 0x000fea0003c00000 */
[----:B------:R0:W1:Y:S02]  /*3850*/  SHFL.DOWN P0, R25, R21, R18, R14 ;  /* 0x0800001215197389 */ /* 0x000064000000000e */
[----:B01----:R-:W-:Y:S05]  /*3860*/  ENDCOLLECTIVE ;  /* 0x000000000000791b */ /* 0x003fea0003800000 */
.L_x_91:
[----:B------:R-:W-:Y:S05]  /*3870*/  BSYNC B0 ;  /* 0x0000000000007941 */ /* 0x000fea0003800000 */
.L_x_90:
[----:B------:R-:W-:Y:S02]  /*3880*/  HFMA2 R18, -RZ, RZ, 0, 9.5367431640625e-07 ;  /* 0x00000010ff127431 */ /* 0x000fe400000001ff */
[----:B------:R-:W-:Y:S01]  /*3890*/  IMAD.MOV.U32 R21, RZ, RZ, R17 ;  /* 0x000000ffff157224 */ /* 0x000fe200078e0011 */
[----:B------:R-:W-:Y:S01]  /*38a0*/  MOV R13, 0xffffffff ;  /* 0xffffffff000d7802 */ /* 0x000fe20000000f00 */
[----:B------:R-:W-:Y:S01]  /*38b0*/  IMAD.MOV.U32 R14, RZ, RZ, 0x1f ;  /* 0x0000001fff0e7424 */ /* 0x000fe200078e00ff */
[----:B------:R-:W-:-:S07]  /*38c0*/  MOV R22, R25 ;  /* 0x0000001900167202 */ /* 0x000fce0000000f00 */
[----:B------:R-:W-:Y:S05]  /*38d0*/  WARPSYNC.COLLECTIVE R13, `(.L_x_92) ;  /* 0x000000000d087348 */ /* 0x000fea0003c00000 */
[----:B------:R0:W1:Y:S02]  /*38e0*/  SHFL.DOWN P0, R25, R21, R18, R14 ;  /* 0x0800001215197389 */ /* 0x000064000000000e */
[----:B01----:R-:W-:Y:S05]  /*38f0*/  ENDCOLLECTIVE ;  /* 0x000000000000791b */ /* 0x003fea0003800000 */
.L_x_92:
[----:B------:R-:W-:Y:S01]  /*3900*/  FADD R11, R22, R19 ;  /* 0x00000013160b7221 */ /* 0x000fe20000000000 */
[----:B------:R-:W-:Y:S01]  /*3910*/  MOV R21, R15 ;  /* 0x0000000f00157202 */ /* 0x000fe20000000f00 */
[----:B------:R-:W-:-:S07]  /*3920*/  IMAD.MOV.U32 R24, RZ, RZ, R25 ;  /* 0x000000ffff187224 */ /* 0x000fce00078e0019 */
[----:B------:R-:W-:Y:S05]  /*3930*/  WARPSYNC.COLLECTIVE R13, `(.L_x_93) ;  /* 0x000000000d087348 */ /* 0x000fea0003c00000 */
[----:B------:R0:W1:Y:S02]  /*3940*/  SHFL.DOWN P0, R25, R21, R18, R14 ;  /* 0x0800001215197389 */ /* 0x000064000000000e */
[----:B01----:R-:W-:Y:S05]  /*3950*/  ENDCOLLECTIVE ;  /* 0x000000000000791b */ /* 0x003fea0003800000 */
.L_x_93:
[----:B------:R-:W-:Y:S01]  /*3960*/  FADD R22, R24, R17 ;  /* 0x0000001118167221 */ /* 0x000fe20000000000 */
[----:B------:R-:W-:Y:S01]  /*3970*/  MOV R21, R2 ;  /* 0x0000000200157202 */ /* 0x000fe20000000f00 */
[----:B------:R-:W-:-:S07]  /*3980*/  IMAD.MOV.U32 R26, RZ, RZ, R25 ;  /* 0x000000ffff1a7224 */ /* 0x000fce00078e0019 */
[----:B------:R-:W-:Y:S05]  /*3990*/  WARPSYNC.COLLECTIVE R13, `(.L_x_94) ;  /* 0x000000000d087348 */ /* 0x000fea0003c00000 */
[----:B------:R0:W1:Y:S02]  /*39a0*/  SHFL.DOWN P0, R25, R21, R18, R14 ;  /* 0x0800001215197389 */ /* 0x000064000000000e */
[----:B01----:R-:W-:Y:S05]  /*39b0*/  ENDCOLLECTIVE ;  /* 0x000000000000791b */ /* 0x003fea0003800000 */
.L_x_94:
[----:B------:R-:W-:Y:S01]  /*39c0*/  FADD R19, R26, R15 ;  /* 0x0000000f1a137221 */ /* 0x000fe20000000000 */
[----:B------:R-:W-:Y:S01]  /*39d0*/  MOV R21, R6 ;  /* 0x0000000600157202 */ /* 0x000fe20000000f00 */
[----:B------:R-:W-:-:S07]  /*39e0*/  IMAD.MOV.U32 R23, RZ, RZ, R25 ;  /* 0x000000ffff177224 */ /* 0x000fce00078e0019 */
[----:B------:R-:W-:Y:S05]  /*39f0*/  WARPSYNC.COLLECTIVE R13, `(.L_x_95) ;  /* 0x000000000d087348 */ /* 0x000fea0003c00000 */
[----:B------:R0:W1:Y:S02]  /*3a00*/  SHFL.DOWN P0, R25, R21, R18, R14 ;  /* 0x0800001215197389 */ /* 0x000064000000000e */
[----:B01----:R-:W-:Y:S05]  /*3a10*/  ENDCOLLECTIVE ;  /* 0x000000000000791b */ /* 0x003fea0003800000 */
.L_x_95:
[----:B------:R-:W-:Y:S01]  /*3a20*/  FADD R23, R23, R2 ;  /* 0x0000000217177221 */ /* 0x000fe20000000000 */
[----:B------:R-:W-:Y:S01]  /*3a30*/  MOV R21, R8 ;  /* 0x0000000800157202 */ /* 0x000fe20000000f00 */
[----:B------:R-:W-:-:S07]  /*3a40*/  IMAD.MOV.U32 R29, RZ, RZ, R25 ;  /* 0x000000ffff1d7224 */ /* 0x000fce00078e0019 */
[----:B------:R-:W-:Y:S05]  /*3a50*/  WARPSYNC.COLLECTIVE R13, `(.L_x_96) ;  /* 0x000000000d087348 */ /* 0x000fea0003c00000 */
[----:B------:R0:W1:Y:S02]  /*3a60*/  SHFL.DOWN P0, R25, R21, R18, R14 ;  /* 0x0800001215197389 */ /* 0x000064000000000e */
[----:B01----:R-:W-:Y:S05]  /*3a70*/  ENDCOLLECTIVE ;  /* 0x000000000000791b */ /* 0x003fea0003800000 */
.L_x_96:
[----:B------:R-:W-:Y:S01]  /*3a80*/  FADD R2, R29, R6 ;  /* 0x000000061d027221 */ /* 0x000fe20000000000 */
[----:B------:R-:W-:Y:S01]  /*3a90*/  MOV R21, R4 ;  /* 0x0000000400157202 */ /* 0x000fe20000000f00 */
[----:B------:R-:W-:-:S07]  /*3aa0*/  IMAD.MOV.U32 R3, RZ, RZ, R25 ;  /* 0x000000ffff037224 */ /* 0x000fce00078e0019 */
[----:B------:R-:W-:Y:S05]  /*3ab0*/  WARPSYNC.COLLECTIVE R13, `(.L_x_97) ;  /* 0x000000000d087348 */ /* 0x000fea0003c00000 */
[----:B------:R0:W1:Y:S02]  /*3ac0*/  SHFL.DOWN P0, R25, R21, R18, R14 ;  /* 0x0800001215197389 */ /* 0x000064000000000e */
[----:B01----:R-:W-:Y:S05]  /*3ad0*/  ENDCOLLECTIVE ;  /* 0x000000000000791b */ /* 0x003fea0003800000 */
.L_x_97:
[----:B------:R-:W-:-:S04]  /*3ae0*/  FSETP.GT.AND P1, PT, R8, R3, PT ;  /* 0x000000030800720b */ /* 0x000fc80003f24000 */
[----:B------:R-:W-:Y:S02]  /*3af0*/  FSEL R3, R3, R8, P1 ;  /* 0x0000000803037208 */ /* 0x000fe40000800000 */
[----:B------:R-:W-:Y:S01]  /*3b00*/  MOV R21, R7 ;  /* 0x0000000700157202 */ /* 0x000fe20000000f00 */
[----:B------:R-:W-:-:S07]  /*3b10*/  IMAD.MOV.U32 R27, RZ, RZ, R25 ;  /* 0x000000ffff1b7224 */ /* 0x000fce00078e0019 */
[----:B------:R-:W-:Y:S05]  /*3b20*/  WARPSYNC.COLLECTIVE R13, `(.L_x_98) ;  /* 0x000000000d087348 */ /* 0x000fea0003c00000 */
[----:B------:R0:W1:Y:S02]  /*3b30*/  SHFL.DOWN P0, R25, R21, R18, R14 ;  /* 0x0800001215197389 */ /* 0x000064000000000e */
[----:B01----:R-:W-:Y:S05]  /*3b40*/  ENDCOLLECTIVE ;  /* 0x000000000000791b */ /* 0x003fea0003800000 */
.L_x_98:
[----:B------:R-:W-:Y:S02]  /*3b50*/  SEL R6, R27, R4, P1 ;  /* 0x000000041b067207 */ /* 0x000fe40000800000 */
[----:B------:R-:W-:Y:S01]  /*3b60*/  MOV R21, R5 ;  /* 0x0000000500157202 */ /* 0x000fe20000000f00 */
[----:B------:R-:W-:-:S07]  /*3b70*/  IMAD.MOV.U32 R12, RZ, RZ, R25 ;  /* 0x000000ffff0c7224 */ /* 0x000fce00078e0019 */
[----:B------:R-:W-:Y:S05]  /*3b80*/  WARPSYNC.COLLECTIVE R13, `(.L_x_99) ;  /* 0x000000000d087348 */ /* 0x000fea0003c00000 */
[----:B------:R0:W1:Y:S02]  /*3b90*/  SHFL.DOWN P0, R25, R21, R18, R14 ;  /* 0x0800001215197389 */ /* 0x000064000000000e */
[----:B01----:R-:W-:Y:S05]  /*3ba0*/  ENDCOLLECTIVE ;  /* 0x000000000000791b */ /* 0x003fea0003800000 */
.L_x_99:
[----:B------:R-:W-:-:S04]  /*3bb0*/  FSETP.GEU.AND P2, PT, R7, R12, PT ;  /* 0x0000000c0700720b */ /* 0x000fc80003f4e000 */
[----:B------:R-:W-:Y:S02]  /*3bc0*/  FSEL R7, R12, R7, !P2 ;  /* 0x000000070c077208 */ /* 0x000fe40005000000 */
[----:B------:R-:W-:Y:S01]  /*3bd0*/  MOV R21, R11 ;  /* 0x0000000b00157202 */ /* 0x000fe20000000f00 */
[----:B------:R-:W-:Y:S02]  /*3be0*/  IMAD.MOV.U32 R18, RZ, RZ, 0x8 ;  /* 0x00000008ff127424 */ /* 0x000fe400078e00ff */
[----:B------:R-:W-:-:S07]  /*3bf0*/  IMAD.MOV.U32 R24, RZ, RZ, R25 ;  /* 0x000000ffff187224 */ /* 0x000fce00078e0019 */
[----:B------:R-:W-:Y:S05]  /*3c00*/  WARPSYNC.COLLECTIVE R13, `(.L_x_100) ;  /* 0x000000000d087348 */ /* 0x000fea0003c00000 */
[----:B------:R0:W1:Y:S02]  /*3c10*/  SHFL.DOWN P0, R25, R21, R18, R14 ;  /* 0x0800001215197389 */ /* 0x000064000000000e */
[----:B01----:R-:W-:Y:S05]  /*3c20*/  ENDCOLLECTIVE ;  /* 0x000000000000791b */ /* 0x003fea0003800000 */
.L_x_100:
[----:B------:R-:W-:Y:S01]  /*3c30*/  SEL R5, R24, R5, !P2 ;  /* 0x0000000518057207 */ /* 0x000fe20005000000 */
[----:B------:R-:W-:Y:S01]  /*3c40*/  IMAD.MOV.U32 R21, RZ, RZ, R22 ;  /* 0x000000ffff157224 */ /* 0x000fe200078e0016 */
[----:B------:R-:W-:-:S07]  /*3c50*/  MOV R4, R25 ;  /* 0x0000001900047202 */ /* 0x000fce0000000f00 */
[----:B------:R-:W-:Y:S05]  /*3c60*/  WARPSYNC.COLLECTIVE R13, `(.L_x_101) ;  /* 0x000000000d087348 */ /* 0x000fea0003c00000 */
[----:B------:R0:W1:Y:S02]  /*3c70*/  SHFL.DOWN P0, R25, R21, R18, R14 ;  /* 0x0800001215197389 */ /* 0x000064000000000e */
[----:B01----:R-:W-:Y:S05]  /*3c80*/  ENDCOLLECTIVE ;  /* 0x000000000000791b */ /* 0x003fea0003800000 */
.L_x_101:
[----:B------:R-:W-:Y:S01]  /*3c90*/  FADD R4, R11, R4 ;  /* 0x000000040b047221 */ /* 0x000fe20000000000 */
[----:B------:R-:W-:Y:S01]  /*3ca0*/  IMAD.MOV.U32 R21, RZ, RZ, R19 ;  /* 0x000000ffff157224 */ /* 0x000fe200078e0013 */
[----:B------:R-:W-:-:S07]  /*3cb0*/  MOV R15, R25 ;  /* 0x00000019000f7202 */ /* 0x000fce0000000f00 */
[----:B------:R-:W-:Y:S05]  /*3cc0*/  WARPSYNC.COLLECTIVE R13, `(.L_x_102) ;  /* 0x000000000d087348 */ /* 0x000fea0003c00000 */
[----:B------:R0:W1:Y:S02]  /*3cd0*/  SHFL.DOWN P0, R25, R21, R18, R14 ;  /* 0x0800001215197389 */ /* 0x000064000000000e */
[----:B01----:R-:W-:Y:S05]  /*3ce0*/  ENDCOLLECTIVE ;  /* 0x000000000000791b */ /* 0x003fea0003800000 */
.L_x_102:
[----:B------:R-:W-:Y:S01]  /*3cf0*/  FADD R15, R22, R15 ;  /* 0x0000000f160f7221 */ /* 0x000fe20000000000 */
[----:B------:R-:W-:Y:S01]  /*3d00*/  IMAD.MOV.U32 R21, RZ, RZ, R23 ;  /* 0x000000ffff157224 */ /* 0x000fe200078e0017 */
[----:B------:R-:W-:-:S07]  /*3d10*/  MOV R26, R25 ;  /* 0x00000019001a7202 */ /* 0x000fce0000000f00 */
[----:B------:R-:W-:Y:S05]  /*3d20*/  WARPSYNC.COLLECTIVE R13, `(.L_x_103) ;  /* 0x000000000d087348 */ /* 0x000fea0003c00000 */
[----:B------:R0:W1:Y:S02]  /*3d30*/  SHFL.DOWN P0, R25, R21, R18, R14 ;  /* 0x0800001215197389 */ /* 0x000064000000000e */
[----:B01----:R-:W-:Y:S05]  /*3d40*/  ENDCOLLECTIVE ;  /* 0x000000000000791b */ /* 0x003fea0003800000 */
.L_x_103:
[----:B------:R-:W-:Y:S01]  /*3d50*/  FADD R26, R19, R26 ;  /* 0x0000001a131a7221 */ /* 0x000fe20000000000 */
[----:B------:R-:W-:Y:S01]  /*3d60*/  IMAD.MOV.U32 R21, RZ, RZ, R2 ;  /* 0x000000ffff157224 */ /* 0x000fe200078e0002 */
[----:B------:R-:W-:-:S07]  /*3d70*/  MOV R8, R25 ;  /* 0x0000001900087202 */ /* 0x000fce0000000f00 */
[----:B------:R-:W-:Y:S05]  /*3d80*/  WARPSYNC.COLLECTIVE R13, `(.L_x_104) ;  /* 0x000000000d087348 */ /* 0x000fea0003c00000 */
[----:B------:R0:W1:Y:S02]  /*3d90*/  SHFL.DOWN P0, R25, R21, R18, R14 ;  /* 0x0800001215197389 */ /* 0x000064000000000e */
[----:B01----:R-:W-:Y:S05]  /*3da0*/  ENDCOLLECTIVE ;  /* 0x000000000000791b */ /* 0x003fea0003800000 */
.L_x_104:
[----:B------:R-:W-:Y:S01]  /*3db0*/  FADD R8, R23, R8 ;  /* 0x0000000817087221 */ /* 0x000fe20000000000 */
[----:B------:R-:W-:Y:S01]  /*3dc0*/  IMAD.MOV.U32 R21, RZ, RZ, R3 ;  /* 0x000000ffff157224 */ /* 0x000fe200078e0003 */
[----:B------:R-:W-:-:S07]  /*3dd0*/  MOV R17, R25 ;  /* 0x0000001900117202 */ /* 0x000fce0000000f00 */
[----:B------:R-:W-:Y:S05]  /*3de0*/  WARPSYNC.COLLECTIVE R13, `(.L_x_105) ;  /* 0x000000000d087348 */ /* 0x000fea0003c00000 */
[----:B------:R0:W1:Y:S02]  /*3df0*/  SHFL.DOWN P0, R25, R21, R18, R14 ;  /* 0x0800001215197389 */ /* 0x000064000000000e */
[----:B01----:R-:W-:Y:S05]  /*3e00*/  ENDCOLLECTIVE ;  /* 0x000000000000791b */ /* 0x003fea0003800000 */
.L_x_105:
[----:B------:R-:W-:Y:S01]  /*3e10*/  FADD R2, R2, R17 ;  /* 0x0000001102027221 */ /* 0x000fe20000000000 */
[----:B------:R-:W-:Y:S01]  /*3e20*/  IMAD.MOV.U32 R21, RZ, RZ, R6 ;  /* 0x000000ffff157224 */ /* 0x000fe200078e0006 */
[----:B------:R-:W-:-:S07]  /*3e30*/  MOV R12, R25 ;  /* 0x00000019000c7202 */ /* 0x000fce0000000f00 */
[----:B------:R-:W-:Y:S05]  /*3e40*/  WARPSYNC.COLLECTIVE R13, `(.L_x_106) ;  /* 0x000000000d087348 */ /* 0x000fea0003c00000 */
[----:B------:R0:W1:Y:S02]  /*3e50*/  SHFL.DOWN P0, R25, R21, R18, R14 ;  /* 0x0800001215197389 */ /* 0x000064000000000e */
[----:B01----:R-:W-:Y:S05]  /*3e60*/  ENDCOLLECTIVE ;  /* 0x000000000000791b */ /* 0x003fea0003800000 */
.L_x_106:
[----:B------:R-:W-:-:S04]  /*3e70*/  FSETP.GT.AND P1, PT, R3, R12, PT ;  /* 0x0000000c0300720b */ /* 0x000fc80003f24000 */
[----:B------:R-:W-:Y:S01]  /*3e80*/  FSEL R3, R12, R3, P1 ;  /* 0x000000030c037208 */ /* 0x000fe20000800000 */
[----:B------:R-:W-:Y:S01]  /*3e90*/  IMAD.MOV.U32 R21, RZ, RZ, R7 ;  /* 0x000000ffff157224 */ /* 0x000fe200078e0007 */
[----:B------:R-:W-:-:S07]  /*3ea0*/  MOV R27, R25 ;  /* 0x00000019001b7202 */ /* 0x000fce0000000f00 */
[----:B------:R-:W-:Y:S05]  /*3eb0*/  WARPSYNC.COLLECTIVE R13, `(.L_x_107) ;  /* 0x000000000d087348 */ /* 0x000fea0003c00000 */
[----:B------:R0:W1:Y:S02]  /*3ec0*/  SHFL.DOWN P0, R25, R21, R18, R14 ;  /* 0x0800001215197389 */ /* 0x000064000000000e */
[----:B01----:R-:W-:Y:S05]  /*3ed0*/  ENDCOLLECTIVE ;  /* 0x000000000000791b */ /* 0x003fea0003800000 */
.L_x_107:
[----:B------:R-:W-:Y:S01]  /*3ee0*/  SEL R27, R27, R6, P1 ;  /* 0x000000061b1b7207 */ /* 0x000fe20000800000 */
[----:B------:R-:W-:Y:S01]  /*3ef0*/  IMAD.MOV.U32 R21, RZ, RZ, R5 ;  /* 0x000000ffff157224 */ /* 0x000fe200078e0005 */
[----:B------:R-:W-:-:S07]  /*3f00*/  MOV R28, R25 ;  /* 0x00000019001c7202 */ /* 0x000fce0000000f00 */
[----:B------:R-:W-:Y:S05]  /*3f10*/  WARPSYNC.COLLECTIVE R13, `(.L_x_108) ;  /* 0x000000000d087348 */ /* 0x000fea0003c00000 */
[----:B------:R0:W1:Y:S02]  /*3f20*/  SHFL.DOWN P0, R25, R21, R18, R14 ;  /* 0x0800001215197389 */ /* 0x000064000000000e */
[----:B01----:R-:W-:Y:S05]  /*3f30*/  ENDCOLLECTIVE ;  /* 0x000000000000791b */ /* 0x003fea0003800000 */
.L_x_108:
[----:B------:R-:W-:-:S04]  /*3f40*/  FSETP.GEU.AND P2, PT, R7, R28, PT ;  /* 0x0000001c0700720b */ /* 0x000fc80003f4e000 */
[----:B------:R-:W-:Y:S01]  /*3f50*/  FSEL R28, R28, R7, !P2 ;  /* 0x000000071c1c7208 */ /* 0x000fe20005000000 */
[----:B------:R-:W-:Y:S02]  /*3f60*/  HFMA2 R18, -RZ, RZ, 0, 2.384185791015625e-07 ;  /* 0x00000004ff127431 */ /* 0x000fe400000001ff */
[----:B------:R-:W-:Y:S01]  /*3f70*/  IMAD.MOV.U32 R21, RZ, RZ, R4 ;  /* 0x000000ffff157224 */ /* 0x000fe200078e0004 */
[----:B------:R-:W-:-:S07]  /*3f80*/  MOV R24, R25 ;  /* 0x0000001900187202 */ /* 0x000fce0000000f00 */
[----:B------:R-:W-:Y:S05]  /*3f90*/  WARPSYNC.COLLECTIVE R13, `(.L_x_109) ;  /* 0x000000000d087348 */ /* 0x000fea0003c00000 */
[----:B------:R0:W1:Y:S02]  /*3fa0*/  SHFL.DOWN P0, R25, R21, R18, R14 ;  /* 0x0800001215197389 */ /* 0x000064000000000e */
[----:B01----:R-:W-:Y:S05]  /*3fb0*/  ENDCOLLECTIVE ;  /* 0x000000000000791b */ /* 0x003fea0003800000 */
.L_x_109:
[----:B------:R-:W-:Y:S02]  /*3fc0*/  SEL R5, R24, R5, !P2 ;  /* 0x0000000518057207 */ /* 0x000fe40005000000 */
[----:B------:R-:W-:Y:S01]  /*3fd0*/  MOV R21, R15 ;  /* 0x0000000f00157202 */ /* 0x000fe20000000f00 */
[----:B------:R-:W-:-:S07]  /*3fe0*/  IMAD.MOV.U32 R11, RZ, RZ, R25 ;  /* 0x000000ffff0b7224 */ /* 0x000fce00078e0019 */
[----:B------:R-:W-:Y:S05]  /*3ff0*/  WARPSYNC.COLLECTIVE R13, `(.L_x_110) ;  /* 0x000000000d087348 */ /* 0x000fea0003c00000 */
[----:B------:R0:W1:Y:S02]  /*4000*/  SHFL.DOWN P0, R25, R21, R18, R14 ;  /* 0x0800001215197389 */ /* 0x000064000000000e */
[----:B01----:R-:W-:Y:S05]  /*4010*/  ENDCOLLECTIVE ;  /* 0x000000000000791b */ /* 0x003fea0003800000 */
.L_x_110:
[----:B------:R-:W-:Y:S01]  /*4020*/  FADD R4, R4, R11 ;  /* 0x0000000b04047221 */ /* 0x000fe20000000000 */
[----:B------:R-:W-:Y:S01]  /*4030*/  MOV R21, R26 ;  /* 0x0000001a00157202 */ /* 0x000fe20000000f00 */
[----:B------:R-:W-:-:S07]  /*4040*/  IMAD.MOV.U32 R6, RZ, RZ, R25 ;  /* 0x000000ffff067224 */ /* 0x000fce00078e0019 */
[----:B------:R-:W-:Y:S05]  /*4050*/  WARPSYNC.COLLECTIVE R13, `(.L_x_111) ;  /* 0x000000000d087348 */ /* 0x000fea0003c00000 */
[----:B------:R0:W1:Y:S02]  /*4060*/  SHFL.DOWN P0, R25, R21, R18, R14 ;  /* 0x0800001215197389 */ /* 0x000064000000000e */
[----:B01----:R-:W-:Y:S05]  /*4070*/  ENDCOLLECTIVE ;  /* 0x000000000000791b */ /* 0x003fea0003800000 */
.L_x_111:
[----:B------:R-:W-:Y:S01]  /*4080*/  FADD R6, R15, R6 ;  /* 0x000000060f067221 */ /* 0x000fe20000000000 */
[----:B------:R-:W-:Y:S01]  /*4090*/  MOV R21, R8 ;  /* 0x0000000800157202 */ /* 0x000fe20000000f00 */
[----:B------:R-:W-:-:S07]  /*40a0*/  IMAD.MOV.U32 R19, RZ, RZ, R25 ;  /* 0x000000ffff137224 */ /* 0x000fce00078e0019 */
[----:B------:R-:W-:Y:S05]  /*40b0*/  WARPSYNC.COLLECTIVE R13, `(.L_x_112) ;  /* 0x000000000d087348 */ /* 0x000fea0003c00000 */
[----:B------:R0:W1:Y:S02]  /*40c0*/  SHFL.DOWN P0, R25, R21, R18, R14 ;  /* 0x0800001215197389 */ /* 0x000064000000000e */
[----:B01----:R-:W-:Y:S05]  /*40d0*/  ENDCOLLECTIVE ;  /* 0x000000000000791b */ /* 0x003fea0003800000 */
.L_x_112:
[----:B------:R-:W-:Y:S01]  /*40e0*/  FADD R19, R26, R19 ;  /* 0x000000131a137221 */ /* 0x000fe20000000000 */
[----:B------:R-:W-:Y:S01]  /*40f0*/  MOV R21, R2 ;  /* 0x0000000200157202 */ /* 0x000fe20000000f00 */
[----:B------:R-:W-:-:S07]  /*4100*/  IMAD.MOV.U32 R17, RZ, RZ, R25 ;  /* 0x000000ffff117224 */ /* 0x000fce00078e0019 */
[----:B------:R-:W-:Y:S05]  /*4110*/  WARPSYNC.COLLECTIVE R13, `(.L_x_113) ;  /* 0x000000000d087348 */ /* 0x000fea0003c00000 */
[----:B------:R0:W1:Y:S02]  /*4120*/  SHFL.DOWN P0, R25, R21, R18, R14 ;  /* 0x0800001215197389 */ /* 0x000064000000000e */
[----:B01----:R-:W-:Y:S05]  /*4130*/  ENDCOLLECTIVE ;  /* 0x000000000000791b */ /* 0x003fea0003800000 */
.L_x_113:
[----:B------:R-:W-:Y:S01]  /*4140*/  FADD R8, R8, R17 ;  /* 0x0000001108087221 */ /* 0x000fe20000000000 */
[----:B------:R-:W-:Y:S01]  /*4150*/  MOV R21, R3 ;  /* 0x0000000300157202 */ /* 0x000fe20000000f00 */
[----:B------:R-:W-:-:S07]  /*4160*/  IMAD.MOV.U32 R23, RZ, RZ, R25 ;  /* 0x000000ffff177224 */ /* 0x000fce00078e0019 */
[----:B------:R-:W-:Y:S05]  /*4170*/  WARPSYNC.COLLECTIVE R13, `(.L_x_114) ;  /* 0x000000000d087348 */ /* 0x000fea0003c00000 */
[----:B------:R0:W1:Y:S02]  /*4180*/  SHFL.DOWN P0, R25, R21, R18, R14 ;  /* 0x0800001215197389 */ /* 0x000064000000000e */
[----:B01----:R-:W-:Y:S05]  /*4190*/  ENDCOLLECTIVE ;  /* 0x000000000000791b */ /* 0x003fea0003800000 */
.L_x_114:
[----:B------:R-:W-:Y:S01]  /*41a0*/  FADD R2, R2, R23 ;  /* 0x0000001702027221 */ /* 0x000fe20000000000 */
[----:B------:R-:W-:Y:S01]  /*41b0*/  MOV R21, R27 ;  /* 0x0000001b00157202 */ /* 0x000fe20000000f00 */
[----:B------:R-:W-:-:S07]  /*41c0*/  IMAD.MOV.U32 R12, RZ, RZ, R25 ;  /* 0x000000ffff0c7224 */ /* 0x000fce00078e0019 */
[----:B------:R-:W-:Y:S05]  /*41d0*/  WARPSYNC.COLLECTIVE R13, `(.L_x_115) ;  /* 0x000000000d087348 */ /* 0x000fea0003c00000 */
[----:B------:R0:W1:Y:S02]  /*41e0*/  SHFL.DOWN P0, R25, R21, R18, R14 ;  /* 0x0800001215197389 */ /* 0x000064000000000e */
[----:B01----:R-:W-:Y:S05]  /*41f0*/  ENDCOLLECTIVE ;  /* 0x000000000000791b */ /* 0x003fea0003800000 */
.L_x_115:
[----:B------:R-:W-:-:S04]  /*4200*/  FSETP.GT.AND P1, PT, R3, R12, PT ;  /* 0x0000000c0300720b */ /* 0x000fc80003f24000 */
[----:B------:R-:W-:Y:S02]  /*4210*/  FSEL R3, R12, R3, P1 ;  /* 0x000000030c037208 */ /* 0x000fe40000800000 */
[----:B------:R-:W-:Y:S01]  /*4220*/  MOV R21, R28 ;  /* 0x0000001c00157202 */ /* 0x000fe20000000f00 */
[----:B------:R-:W-:-:S07]  /*4230*/  IMAD.MOV.U32 R22, RZ, RZ, R25 ;  /* 0x000000ffff167224 */ /* 0x000fce00078e0019 */
[----:B------:R-:W-:Y:S05]  /*4240*/  WARPSYNC.COLLECTIVE R13, `(.L_x_116) ;  /* 0x000000000d087348 */ /* 0x000fea0003c00000 */
[----:B------:R0:W1:Y:S02]  /*4250*/  SHFL.DOWN P0, R25, R21, R18, R14 ;  /* 0x0800001215197389 */ /* 0x000064000000000e */
[----:B01----:R-:W-:Y:S05]  /*4260*/  ENDCOLLECTIVE ;  /* 0x000000000000791b */ /* 0x003fea0003800000 */
.L_x_116:
[----:B------:R-:W-:Y:S02]  /*4270*/  SEL R22, R22, R27, P1 ;  /* 0x0000001b16167207 */ /* 0x000fe40000800000 */
[----:B------:R-:W-:Y:S01]  /*4280*/  MOV R21, R5 ;  /* 0x0000000500157202 */ /* 0x000fe20000000f00 */
[----:B------:R-:W-:-:S07]  /*4290*/  IMAD.MOV.U32 R7, RZ, RZ, R25 ;  /* 0x000000ffff077224 */ /* 0x000fce00078e0019 */
[----:B------:R-:W-:Y:S05]  /*42a0*/  WARPSYNC.COLLECTIVE R13, `(.L_x_117) ;  /* 0x000000000d087348 */ /* 0x000fea0003c00000 */
[----:B------:R0:W1:Y:S02]  /*42b0*/  SHFL.DOWN P0, R25, R21, R18, R14 ;  /* 0x0800001215197389 */ /* 0x000064000000000e */
[----:B01----:R-:W-:Y:S05]  /*42c0*/  ENDCOLLECTIVE ;  /* 0x000000000000791b */ /* 0x003fea0003800000 */
.L_x_117:
        /* <DEDUP_REMOVED lines=8> */
.L_x_118:
[----:B------:R-:W-:Y:S01]  /*4350*/  SEL R5, R24, R5, !P1 ;  /* 0x0000000518057207 */ /* 0x000fe20004800000 */
[----:B------:R-:W-:Y:S01]  /*4360*/  IMAD.MOV.U32 R21, RZ, RZ, R6 ;  /* 0x000000ffff157224 */ /* 0x000fe200078e0006 */
[----:B------:R-:W-:-:S07]  /*4370*/  MOV R15, R25 ;  /* 0x00000019000f7202 */ /* 0x000fce0000000f00 */
[----:B------:R-:W-:Y:S05]  /*4380*/  WARPSYNC.COLLECTIVE R13, `(.L_x_119) ;  /* 0x000000000d087348 */ /* 0x000fea0003c00000 */
[----:B------:R0:W1:Y:S02]  /*4390*/  SHFL.DOWN P0, R25, R21, R18, R14 ;  /* 0x0800001215197389 */ /* 0x000064000000000e */
[----:B01----:R-:W-:Y:S05]  /*43a0*/  ENDCOLLECTIVE ;  /* 0x000000000000791b */ /* 0x003fea0003800000 */
.L_x_119:
[----:B------:R-:W-:Y:S01]  /*43b0*/  FADD R4, R4, R15 ;  /* 0x0000000f04047221 */ /* 0x000fe20000000000 */
[----:B------:R-:W-:Y:S01]  /*43c0*/  IMAD.MOV.U32 R21, RZ, RZ, R19 ;  /* 0x000000ffff157224 */ /* 0x000fe200078e0013 */
[----:B------:R-:W-:-:S07]  /*43d0*/  MOV R11, R25 ;  /* 0x00000019000b7202 */ /* 0x000fce0000000f00 */
[----:B------:R-:W-:Y:S05]  /*43e0*/  WARPSYNC.COLLECTIVE R13, `(.L_x_120) ;  /* 0x000000000d087348 */ /* 0x000fea0003c00000 */
[----:B------:R0:W1:Y:S02]  /*43f0*/  SHFL.DOWN P0, R25, R21, R18, R14 ;  /* 0x0800001215197389 */ /* 0x000064000000000e */
[----:B01----:R-:W-:Y:S05]  /*4400*/  ENDCOLLECTIVE ;  /* 0x000000000000791b */ /* 0x003fea0003800000 */
.L_x_120:
[----:B------:R-:W-:Y:S01]  /*4410*/  FADD R6, R6, R11 ;  /* 0x0000000b06067221 */ /* 0x000fe20000000000 */
[----:B------:R-:W-:Y:S01]  /*4420*/  IMAD.MOV.U32 R21, RZ, RZ, R8 ;  /* 0x000000ffff157224 */ /* 0x000fe200078e0008 */
[----:B------:R-:W-:-:S07]  /*4430*/  MOV R12, R25 ;  /* 0x00000019000c7202 */ /* 0x000fce0000000f00 */
[----:B------:R-:W-:Y:S05]  /*4440*/  WARPSYNC.COLLECTIVE R13, `(.L_x_121) ;  /* 0x000000000d087348 */ /* 0x000fea0003c00000 */
[----:B------:R0:W1:Y:S02]  /*4450*/  SHFL.DOWN P0, R25, R21, R18, R14 ;  /* 0x0800001215197389 */ /* 0x000064000000000e */
[----:B01----:R-:W-:Y:S05]  /*4460*/  ENDCOLLECTIVE ;  /* 0x000000000000791b */ /* 0x003fea0003800000 */
.L_x_121:
[----:B------:R-:W-:Y:S01]  /*4470*/  FADD R12, R19, R12 ;  /* 0x0000000c130c7221 */ /* 0x000fe20000000000 */
[----:B------:R-:W-:Y:S01]  /*4480*/  IMAD.MOV.U32 R21, RZ, RZ, R2 ;  /* 0x000000ffff157224 */ /* 0x000fe200078e0002 */
[----:B------:R-:W-:-:S07]  /*4490*/  MOV R17, R25 ;  /* 0x0000001900117202 */ /* 0x000fce0000000f00 */
[----:B------:R-:W-:Y:S05]  /*44a0*/  WARPSYNC.COLLECTIVE R13, `(.L_x_122) ;  /* 0x000000000d087348 */ /* 0x000fea0003c00000 */
[----:B------:R0:W1:Y:S02]  /*44b0*/  SHFL.DOWN P0, R25, R21, R18, R14 ;  /* 0x0800001215197389 */ /* 0x000064000000000e */
[----:B01----:R-:W-:Y:S05]  /*44c0*/  ENDCOLLECTIVE ;  /* 0x000000000000791b */ /* 0x003fea0003800000 */
.L_x_122:
[----:B------:R-:W-:Y:S01]  /*44d0*/  FADD R8, R8, R17 ;  /* 0x0000001108087221 */ /* 0x000fe20000000000 */
[----:B------:R-:W-:Y:S01]  /*44e0*/  IMAD.MOV.U32 R21, RZ, RZ, R3 ;  /* 0x000000ffff157224 */ /* 0x000fe200078e0003 */
[----:B------:R-:W-:-:S07]  /*44f0*/  MOV R23, R25 ;  /* 0x0000001900177202 */ /* 0x000fce0000000f00 */
[----:B------:R-:W-:Y:S05]  /*4500*/  WARPSYNC.COLLECTIVE R13, `(.L_x_123) ;  /* 0x000000000d087348 */ /* 0x000fea0003c00000 */
[----:B------:R0:W1:Y:S02]  /*4510*/  SHFL.DOWN P0, R25, R21, R18, R14 ;  /* 0x0800001215197389 */ /* 0x000064000000000e */
[----:B01----:R-:W-:Y:S05]  /*4520*/  ENDCOLLECTIVE ;  /* 0x000000000000791b */ /* 0x003fea0003800000 */
.L_x_123:
[----:B------:R-:W-:Y:S01]  /*4530*/  FADD R2, R2, R23 ;  /* 0x0000001702027221 */ /* 0x000fe20000000000 */
[----:B------:R-:W-:Y:S01]  /*4540*/  IMAD.MOV.U32 R21, RZ, RZ, R22 ;  /* 0x000000ffff157224 */ /* 0x000fe200078e0016 */
[----:B------:R-:W-:-:S07]  /*4550*/  MOV R26, R25 ;  /* 0x00000019001a7202 */ /* 0x000fce0000000f00 */
[----:B------:R-:W-:Y:S05]  /*4560*/  WARPSYNC.COLLECTIVE R13, `(.L_x_124) ;  /* 0x000000000d087348 */ /* 0x000fea0003c00000 */
[----:B------:R0:W1:Y:S02]  /*4570*/  SHFL.DOWN P0, R25, R21, R18, R14 ;  /* 0x0800001215197389 */ /* 0x000064000000000e */
[----:B01----:R-:W-:Y:S05]  /*4580*/  ENDCOLLECTIVE ;  /* 0x000000000000791b */ /* 0x003fea0003800000 */
.L_x_124:
[----:B------:R-:W-:-:S04]  /*4590*/  FSETP.GT.AND P1, PT, R3, R26, PT ;  /* 0x0000001a0300720b */ /* 0x000fc80003f24000 */
[----:B------:R-:W-:Y:S01]  /*45a0*/  FSEL R3, R26, R3, P1 ;  /* 0x000000031a037208 */ /* 0x000fe20000800000 */
[----:B------:R-:W-:Y:S01]  /*45b0*/  IMAD.MOV.U32 R21, RZ, RZ, R7 ;  /* 0x000000ffff157224 */ /* 0x000fe200078e0007 */
[----:B------:R-:W-:-:S07]  /*45c0*/  MOV R27, R25 ;  /* 0x00000019001b7202 */ /* 0x000fce0000000f00 */
[----:B------:R-:W-:Y:S05]  /*45d0*/  WARPSYNC.COLLECTIVE R13, `(.L_x_125) ;  /* 0x000000000d087348 */ /* 0x000fea0003c00000 */
[----:B------:R0:W1:Y:S02]  /*45e0*/  SHFL.DOWN P0, R25, R21, R18, R14 ;  /* 0x0800001215197389 */ /* 0x000064000000000e */
[----:B01----:R-:W-:Y:S05]  /*45f0*/  ENDCOLLECTIVE ;  /* 0x000000000000791b */ /* 0x003fea0003800000 */
.L_x_125:
[----:B------:R-:W-:Y:S01]  /*4600*/  SEL R22, R27, R22, P1 ;  /* 0x000000161b167207 */ /* 0x000fe20000800000 */
[----:B------:R-:W-:Y:S01]  /*4610*/  IMAD.MOV.U32 R21, RZ, RZ, R5 ;  /* 0x000000ffff157224 */ /* 0x000fe200078e0005 */
[----:B------:R-:W-:-:S07]  /*4620*/  MOV R24, R25 ;  /* 0x0000001900187202 */ /* 0x000fce0000000f00 */
[----:B------:R-:W-:Y:S05]  /*4630*/  WARPSYNC.COLLECTIVE R13, `(.L_x_126) ;  /* 0x000000000d087348 */ /* 0x000fea0003c00000 */
[----:B------:R0:W1:Y:S02]  /*4640*/  SHFL.DOWN P0, R25, R21, R18, R14 ;  /* 0x0800001215197389 */ /* 0x000064000000000e */
[----:B01----:R-:W-:Y:S05]  /*4650*/  ENDCOLLECTIVE ;  /* 0x000000000000791b */ /* 0x003fea0003800000 */
.L_x_126:
[----:B------:R-:W-:-:S04]  /*4660*/  FSETP.GEU.AND P2, PT, R7, R24, PT ;  /* 0x000000180700720b */ /* 0x000fc80003f4e000 */
[----:B------:R-:W-:Y:S01]  /*4670*/  FSEL R7, R24, R7, !P2 ;  /* 0x0000000718077208 */ /* 0x000fe20005000000 */
[----:B------:R-:W-:Y:S02]  /*4680*/  HFMA2 R18, -RZ, RZ, 0, 5.9604644775390625e-08 ;  /* 0x00000001ff127431 */ /* 0x000fe400000001ff */
[----:B------:R-:W-:Y:S01]  /*4690*/  IMAD.MOV.U32 R21, RZ, RZ, R4 ;  /* 0x000000ffff157224 */ /* 0x000fe200078e0004 */
[----:B------:R-:W-:-:S07]  /*46a0*/  MOV R28, R25 ;  /* 0x00000019001c7202 */ /* 0x000fce0000000f00 */
[----:B------:R-:W-:Y:S05]  /*46b0*/  WARPSYNC.COLLECTIVE R13, `(.L_x_127) ;  /* 0x000000000d087348 */ /* 0x000fea0003c00000 */
[----:B------:R0:W1:Y:S02]  /*46c0*/  SHFL.DOWN P0, R25, R21, R18, R14 ;  /* 0x0800001215197389 */ /* 0x000064000000000e */
[----:B01----:R-:W-:Y:S05]  /*46d0*/  ENDCOLLECTIVE ;  /* 0x000000000000791b */ /* 0x003fea0003800000 */
.L_x_127:
[----:B------:R-:W-:Y:S02]  /*46e0*/  SEL R5, R28, R5, !P2 ;  /* 0x000000051c057207 */ /* 0x000fe40005000000 */
[----:B------:R-:W-:Y:S01]  /*46f0*/  MOV R21, R6 ;  /* 0x0000000600157202 */ /* 0x000fe20000000f00 */
[----:B------:R-:W-:-:S07]  /*4700*/  IMAD.MOV.U32 R11, RZ, RZ, R25 ;  /* 0x000000ffff0b7224 */ /* 0x000fce00078e0019 */
[----:B------:R-:W-:Y:S05]  /*4710*/  WARPSYNC.COLLECTIVE R13, `(.L_x_128) ;  /* 0x000000000d087348 */ /* 0x000fea0003c00000 */
[----:B------:R0:W1:Y:S02]  /*4720*/  SHFL.DOWN P0, R25, R21, R18, R14 ;  /* 0x0800001215197389 */ /* 0x000064000000000e */
[----:B01----:R-:W-:Y:S05]  /*4730*/  ENDCOLLECTIVE ;  /* 0x000000000000791b */ /* 0x003fea0003800000 */
.L_x_128:
[----:B------:R-:W-:Y:S01]  /*4740*/  FADD R4, R4, R11 ;  /* 0x0000000b04047221 */ /* 0x000fe20000000000 */
[----:B------:R-:W-:Y:S01]  /*4750*/  MOV R21, R12 ;  /* 0x0000000c00157202 */ /* 0x000fe20000000f00 */
[----:B------:R-:W-:-:S07]  /*4760*/  IMAD.MOV.U32 R15, RZ, RZ, R25 ;  /* 0x000000ffff0f7224 */ /* 0x000fce00078e0019 */
[----:B------:R-:W-:Y:S05]  /*4770*/  WARPSYNC.COLLECTIVE R13, `(.L_x_129) ;  /* 0x000000000d087348 */ /* 0x000fea0003c00000 */
[----:B------:R0:W1:Y:S02]  /*4780*/  SHFL.DOWN P0, R25, R21, R18, R14 ;  /* 0x0800001215197389 */ /* 0x000064000000000e */
[----:B01----:R-:W-:Y:S05]  /*4790*/  ENDCOLLECTIVE ;  /* 0x000000000000791b */ /* 0x003fea0003800000 */
.L_x_129:
[----:B------:R-:W-:Y:S01]  /*47a0*/  FADD R6, R6, R15 ;  /* 0x0000000f06067221 */ /* 0x000fe20000000000 */
[----:B------:R-:W-:Y:S01]  /*47b0*/  MOV R21, R8 ;  /* 0x0000000800157202 */ /* 0x000fe20000000f00 */
[----:B------:R-:W-:-:S07]  /*47c0*/  IMAD.MOV.U32 R17, RZ, RZ, R25 ;  /* 0x000000ffff117224 */ /* 0x000fce00078e0019 */
[----:B------:R-:W-:Y:S05]  /*47d0*/  WARPSYNC.COLLECTIVE R13, `(.L_x_130) ;  /* 0x000000000d087348 */ /* 0x000fea0003c00000 */
[----:B------:R0:W1:Y:S02]  /*47e0*/  SHFL.DOWN P0, R25, R21, R18, R14 ;  /* 0x0800001215197389 */ /* 0x000064000000000e */
[----:B01----:R-:W-:Y:S05]  /*47f0*/  ENDCOLLECTIVE ;  /* 0x000000000000791b */ /* 0x003fea0003800000 */
.L_x_130:
[----:B------:R-:W-:Y:S01]  /*4800*/  FADD R12, R12, R17 ;  /* 0x000000110c0c7221 */ /* 0x000fe20000000000 */
[----:B------:R-:W-:Y:S01]  /*4810*/  MOV R21, R2 ;  /* 0x0000000200157202 */ /* 0x000fe20000000f00 */
[----:B------:R-:W-:-:S07]  /*4820*/  IMAD.MOV.U32 R19, RZ, RZ, R25 ;  /* 0x000000ffff137224 */ /* 0x000fce00078e0019 */
[----:B------:R-:W-:Y:S05]  /*4830*/  WARPSYNC.COLLECTIVE R13, `(.L_x_131) ;  /* 0x000000000d087348 */ /* 0x000fea0003c00000 */
[----:B------:R0:W1:Y:S02]  /*4840*/  SHFL.DOWN P0, R25, R21, R18, R14 ;  /* 0x0800001215197389 */ /* 0x000064000000000e */
[----:B01----:R-:W-:Y:S05]  /*4850*/  ENDCOLLECTIVE ;  /* 0x000000000000791b */ /* 0x003fea0003800000 */
.L_x_131:
[----:B------:R-:W-:Y:S01]  /*4860*/  FADD R8, R8, R19 ;  /* 0x0000001308087221 */ /* 0x000fe20000000000 */
[----:B------:R-:W-:Y:S01]  /*4870*/  MOV R21, R3 ;  /* 0x0000000300157202 */ /* 0x000fe20000000f00 */
[----:B------:R-:W-:-:S07]  /*4880*/  IMAD.MOV.U32 R23, RZ, RZ, R25 ;  /* 0x000000ffff177224 */ /* 0x000fce00078e0019 */
[----:B------:R-:W-:Y:S05]  /*4890*/  WARPSYNC.COLLECTIVE R13, `(.L_x_132) ;  /* 0x000000000d087348 */ /* 0x000fea0003c00000 */
[----:B------:R0:W1:Y:S02]  /*48a0*/  SHFL.DOWN P0, R25, R21, R18, R14 ;  /* 0x0800001215197389 */ /* 0x000064000000000e */
[----:B01----:R-:W-:Y:S05]  /*48b0*/  ENDCOLLECTIVE ;  /* 0x000000000000791b */ /* 0x003fea0003800000 */
.L_x_132:
[----:B------:R-:W-:Y:S01]  /*48c0*/  FADD R2, R2, R23 ;  /* 0x0000001702027221 */ /* 0x000fe20000000000 */
[----:B------:R-:W-:Y:S01]  /*48d0*/  MOV R21, R22 ;  /* 0x0000001600157202 */ /* 0x000fe20000000f00 */
[----:B------:R-:W-:-:S07]  /*48e0*/  IMAD.MOV.U32 R26, RZ, RZ, R25 ;  /* 0x000000ffff1a7224 */ /* 0x000fce00078e0019 */
[----:B------:R-:W-:Y:S05]  /*48f0*/  WARPSYNC.COLLECTIVE R13, `(.L_x_133) ;  /* 0x000000000d087348 */ /* 0x000fea0003c00000 */
[----:B------:R0:W1:Y:S02]  /*4900*/  SHFL.DOWN P0, R25, R21, R18, R14 ;  /* 0x0800001215197389 */ /* 0x000064000000000e */
[----:B01----:R-:W-:Y:S05]  /*4910*/  ENDCOLLECTIVE ;  /* 0x000000000000791b */ /* 0x003fea0003800000 */
.L_x_133:
[----:B------:R-:W-:Y:S01]  /*4920*/  MOV R21, R7 ;  /* 0x0000000700157202 */ /* 0x000fe20000000f00 */
[----:B------:R-:W-:-:S07]  /*4930*/  IMAD.MOV.U32 R27, RZ, RZ, R25 ;  /* 0x000000ffff1b7224 */ /* 0x000fce00078e0019 */
[----:B------:R-:W-:Y:S05]  /*4940*/  WARPSYNC.COLLECTIVE R13, `(.L_x_134) ;  /* 0x000000000d087348 */ /* 0x000fea0003c00000 */
[----:B------:R0:W1:Y:S02]  /*4950*/  SHFL.DOWN P0, R25, R21, R18, R14 ;  /* 0x0800001215197389 */ /* 0x000064000000000e */
[----:B01----:R-:W-:Y:S05]  /*4960*/  ENDCOLLECTIVE ;  /* 0x000000000000791b */ /* 0x003fea0003800000 */
.L_x_134:
[----:B------:R-:W-:Y:S01]  /*4970*/  MOV R21, R5 ;  /* 0x0000000500157202 */ /* 0x000fe20000000f00 */
[----:B------:R-:W-:-:S07]  /*4980*/  IMAD.MOV.U32 R24, RZ, RZ, R25 ;  /* 0x000000ffff187224 */ /* 0x000fce00078e0019 */
[----:B------:R-:W-:Y:S05]  /*4990*/  WARPSYNC.COLLECTIVE R13, `(.L_x_135) ;  /* 0x000000000d087348 */ /* 0x000fea0003c00000 */
[----:B------:R0:W1:Y:S02]  /*49a0*/  SHFL.DOWN P0, R25, R21, R18, R14 ;  /* 0x0800001215197389 */ /* 0x000064000000000e */
[----:B01----:R-:W-:Y:S05]  /*49b0*/  ENDCOLLECTIVE ;  /* 0x000000000000791b */ /* 0x003fea0003800000 */
.L_x_135:
[----:B------:R-:W-:-:S04]  /*49c0*/  FSETP.GT.AND P0, PT, R3, R26, PT ;  /* 0x0000001a0300720b */ /* 0x000fc80003f04000 */
[----:B------:R-:W-:Y:S02]  /*49d0*/  SEL R22, R27, R22, P0 ;  /* 0x000000161b167207 */ /* 0x000fe40000000000 */
[----:B------:R-:W-:Y:S01]  /*49e0*/  FSEL R26, R26, R3, P0 ;  /* 0x000000031a1a7208 */ /* 0x000fe20000000000 */
[----:B------:R-:W-:Y:S06]  /*49f0*/  BRA `(.L_x_136) ;  /* 0xffffffc400707947 */ /* 0x000fec000383ffff */
        .weak           $__internal_2_$__cuda_sm20_sqrt_rn_f32_slowpath
        .type           $__internal_2_$__cuda_sm20_sqrt_rn_f32_slowpath,@function
        .size           $__internal_2_$__cuda_sm20_sqrt_rn_f32_slowpath,($__internal_3_$__cuda_sm3x_div_rn_noftz_f32_slowpath - $__internal_2_$__cuda_sm20_sqrt_rn_f32_slowpath)
$__internal_2_$__cuda_sm20_sqrt_rn_f32_slowpath:
[----:B------:R-:W-:-:S13]  /*4a00*/  LOP3.LUT P0, RZ, R3, 0x7fffffff, RZ, 0xc0, !PT ;  /* 0x7fffffff03ff7812 */ /* 0x000fda000780c0ff */
[----:B------:R-:W-:Y:S05]  /*4a10*/  @!P0 BRA `(.L_x_137) ;  /* 0x0000000000448947 */ /* 0x000fea0003800000 */
[----:B------:R-:W-:Y:S01]  /*4a20*/  FSETP.GEU.FTZ.AND P0, PT, R3, RZ, PT ;  /* 0x000000ff0300720b */ /* 0x000fe20003f1e000 */
[----:B------:R-:W-:-:S12]  /*4a30*/  IMAD.MOV.U32 R0, RZ, RZ, R3 ;  /* 0x000000ffff007224 */ /* 0x000fd800078e0003 */
[----:B------:R-:W-:Y:S01]  /*4a40*/  @!P0 MOV R3, 0x7fffffff ;  /* 0x7fffffff00038802 */ /* 0x000fe20000000f00 */
        /* <DEDUP_REMOVED lines=9> */
[----:B------:R-:W-:Y:S02]  /*4ae0*/  @!P0 IMAD.MOV.U32 R3, RZ, RZ, R0 ;  /* 0x000000ffff038224 */ /* 0x000fe400078e0000 */
[----:B------:R-:W-:-:S04]  /*4af0*/  @P0 FADD.FTZ R14, -R13, -RZ ;  /* 0x800000ff0d0e0221 */ /* 0x000fc80000010100 */
[----:B------:R-:W-:-:S04]  /*4b00*/  @P0 FFMA R14, R13, R14, R12 ;  /* 0x0000000e0d0e0223 */ /* 0x000fc8000000000c */
[----:B------:R-:W-:-:S04]  /*4b10*/  @P0 FFMA R14, R14, R17, R13 ;  /* 0x000000110e0e0223 */ /* 0x000fc8000000000d */
[----:B------:R-:W-:-:S07]  /*4b20*/  @P0 FMUL.FTZ R3, R14, 2.3283064365386962891e-10 ;  /* 0x2f8000000e030820 */ /* 0x000fce0000410000 */
.L_x_137:
[----:B------:R-:W-:Y:S01]  /*4b30*/  MOV R12, R18 ;  /* 0x00000012000c7202 */ /* 0x000fe20000000f00 */
[----:B------:R-:W-:-:S04]  /*4b40*/  IMAD.MOV.U32 R13, RZ, RZ, 0x0 ;  /* 0x00000000ff0d7424 */ /* 0x000fc800078e00ff */
[----:B------:R-:W-:Y:S05]  /*4b50*/  RET.REL.NODEC R12 `(compute_statistics_extended) ;  /* 0xffffffb40c287950 */ /* 0x000fea0003c3ffff */
        .weak           $__internal_3_$__cuda_sm3x_div_rn_noftz_f32_slowpath
        .type           $__internal_3_$__cuda_sm3x_div_rn_noftz_f32_slowpath,@function
        .size           $__internal_3_$__cuda_sm3x_div_rn_noftz_f32_slowpath,(.L_x_153 - $__internal_3_$__cuda_sm3x_div_rn_noftz_f32_slowpath)
$__internal_3_$__cuda_sm3x_div_rn_noftz_f32_slowpath:
[----:B------:R-:W-:Y:S01]  /*4b60*/  SHF.R.U32.HI R21, RZ, 0x17, R0 ;  /* 0x00000017ff157819 */ /* 0x000fe20000011600 */
[----:B------:R-:W-:Y:S01]  /*4b70*/  BSSY.RECONVERGENT B0, `(.L_x_138) ;  /* 0x0000062000007945 */ /* 0x000fe20003800200 */
[----:B------:R-:W-:Y:S02]  /*4b80*/  SHF.R.U32.HI R24, RZ, 0x17, R3 ;  /* 0x00000017ff187819 */ /* 0x000fe40000011603 */
[----:B------:R-:W-:Y:S02]  /*4b90*/  LOP3.LUT R21, R21, 0xff, RZ, 0xc0, !PT ;  /* 0x000000ff15157812 */ /* 0x000fe400078ec0ff */
[----:B------:R-:W-:Y:S02]  /*4ba0*/  LOP3.LUT R24, R24, 0xff, RZ, 0xc0, !PT ;  /* 0x000000ff18187812 */ /* 0x000fe400078ec0ff */
[----:B------:R-:W-:-:S03]  /*4bb0*/  IADD3 R25, PT, PT, R21, -0x1, RZ ;  /* 0xffffffff15197810 */ /* 0x000fc60007ffe0ff */
[----:B------:R-:W-:Y:S01]  /*4bc0*/  VIADD R26, R24, 0xffffffff ;  /* 0xffffffff181a7836 */ /* 0x000fe20000000000 */
        /* <DEDUP_REMOVED lines=27> */
.L_x_139:
[----:B------:R-:W-:Y:S01]  /*4d80*/  LEA R25, R21, 0xc0800000, 0x17 ;  /* 0xc080000015197811 */ /* 0x000fe200078eb8ff */
[----:B------:R-:W-:Y:S01]  /*4d90*/  VIADD R24, R24, 0xffffff81 ;  /* 0xffffff8118187836 */ /* 0x000fe20000000000 */
[----:B------:R-:W-:Y:S02]  /*4da0*/  BSSY.RECONVERGENT B1, `(.L_x_144) ;  /* 0x0000035000017945 */ /* 0x000fe40003800200 */
[----:B------:R-:W-:-:S04]  /*4db0*/  IADD3 R28, PT, PT, -R25, R0, RZ ;  /* 0x00000000191c7210 */ /* 0x000fc80007ffe1ff */
[----:B------:R-:W0:Y:S01]  /*4dc0*/  MUFU.RCP R0, R28 ;  /* 0x0000001c00007308 */ /* 0x000e220000001000 */
[----:B------:R-:W-:-:S04]  /*4dd0*/  FADD.FTZ R25, -R28, -RZ ;  /* 0x800000ff1c197221 */ /* 0x000fc80000010100 */
[----:B0-----:R-:W-:-:S04]  /*4de0*/  FFMA R27, R0, R25, 1 ;  /* 0x3f800000001b7423 */ /* 0x001fc80000000019 */
[----:B------:R-:W-:Y:S01]  /*4df0*/  FFMA R27, R0, R27, R0 ;  /* 0x0000001b001b7223 */ /* 0x000fe20000000000 */
[C---:B------:R-:W-:Y:S01]  /*4e00*/  IMAD R0, R24.reuse, -0x800000, R3 ;  /* 0xff80000018007824 */ /* 0x040fe200078e0203 */
[----:B------:R-:W-:-:S03]  /*4e10*/  IADD3 R24, PT, PT, R24, 0x7f, -R21 ;  /* 0x0000007f18187810 */ /* 0x000fc60007ffe815 */
[----:B------:R-:W-:Y:S01]  /*4e20*/  FFMA R26, R0, R27, RZ ;  /* 0x0000001b001a7223 */ /* 0x000fe200000000ff */
[----:B------:R-:W-:-:S03]  /*4e30*/  IADD3 R23, PT, PT, R24, R23, RZ ;  /* 0x0000001718177210 */ /* 0x000fc60007ffe0ff */
        /* <DEDUP_REMOVED lines=19> */
[CCC-:B------:R-:W-:Y:S01]  /*4f70*/  FFMA.RP R23, R27.reuse, R25.reuse, R26.reuse ;  /* 0x000000191b177223 */ /* 0x1c0fe2000000801a */
[----:B------:R-:W-:Y:S01]  /*4f80*/  FFMA.RM R26, R27, R25, R26 ;  /* 0x000000191b1a7223 */ /* 0x000fe2000000401a */
[----:B------:R-:W-:Y:S02]  /*4f90*/  ISETP.NE.AND P2, PT, R3, RZ, PT ;  /* 0x000000ff0300720c */ /* 0x000fe40003f45270 */
[----:B------:R-:W-:Y:S02]  /*4fa0*/  LOP3.LUT R21, R21, 0x7fffff, RZ, 0xc0, !PT ;  /* 0x007fffff15157812 */ /* 0x000fe400078ec0ff */
        /* <DEDUP_REMOVED lines=16> */
.L_x_146:
[----:B------:R-:W-:-:S04]  /*50b0*/  LOP3.LUT R0, R0, 0x80000000, RZ, 0xc0, !PT ;  /* 0x8000000000007812 */ /* 0x000fc800078ec0ff */
[----:B------:R-:W-:Y:S01]  /*50c0*/  LOP3.LUT R0, R0, 0x7f800000, RZ, 0xfc, !PT ;  /* 0x7f80000000007812 */ /* 0x000fe200078efcff */
[----:B------:R-:W-:Y:S06]  /*50d0*/  BRA `(.L_x_147) ;  /* 0x0000000000047947 */ /* 0x000fec0003800000 */
.L_x_145:
[----:B------:R-:W-:-:S07]  /*50e0*/  LEA R0, R23, R0, 0x17 ;  /* 0x0000000017007211 */ /* 0x000fce00078eb8ff */
.L_x_147:
[----:B------:R-:W-:Y:S05]  /*50f0*/  BSYNC.RECONVERGENT B1 ;  /* 0x0000000000017941 */ /* 0x000fea0003800200 */
.L_x_144:
[----:B------:R-:W-:Y:S05]  /*5100*/  BRA `(.L_x_148) ;  /* 0x0000000000207947 */ /* 0x000fea0003800000 */
.L_x_143:
[----:B------:R-:W-:-:S04]  /*5110*/  LOP3.LUT R0, R0, 0x80000000, R3, 0x48, !PT ;  /* 0x8000000000007812 */ /* 0x000fc800078e4803 */
[----:B------:R-:W-:Y:S01]  /*5120*/  LOP3.LUT R0, R0, 0x7f800000, RZ, 0xfc, !PT ;  /* 0x7f80000000007812 */ /* 0x000fe200078efcff */
[----:B------:R-:W-:Y:S06]  /*5130*/  BRA `(.L_x_148) ;  /* 0x0000000000147947 */ /* 0x000fec0003800000 */
.L_x_142:
[----:B------:R-:W-:Y:S01]  /*5140*/  LOP3.LUT R0, R0, 0x80000000, R3, 0x48, !PT ;  /* 0x8000000000007812 */ /* 0x000fe200078e4803 */
[----:B------:R-:W-:Y:S06]  /*5150*/  BRA `(.L_x_148) ;  /* 0x00000000000c7947 */ /* 0x000fec0003800000 */
.L_x_141:
[----:B------:R-:W0:Y:S01]  /*5160*/  MUFU.RSQ R0, -QNAN ;  /* 0xffc0000000007908 */ /* 0x000e220000001400 */
[----:B------:R-:W-:Y:S05]  /*5170*/  BRA `(.L_x_148) ;  /* 0x0000000000047947 */ /* 0x000fea0003800000 */
.L_x_140:
[----:B------:R-:W-:-:S07]  /*5180*/  FADD.FTZ R0, R3, R0 ;  /* 0x0000000003007221 */ /* 0x000fce0000010000 */
.L_x_148:
[----:B------:R-:W-:Y:S05]  /*5190*/  BSYNC.RECONVERGENT B0 ;  /* 0x0000000000007941 */ /* 0x000fea0003800200 */
.L_x_138:
[----:B------:R-:W-:Y:S02]  /*51a0*/  HFMA2 R25, -RZ, RZ, 0, 0 ;  /* 0x00000000ff197431 */ /* 0x000fe400000001ff */
[----:B------:R-:W-:-:S04]  /*51b0*/  IMAD.MOV.U32 R24, RZ, RZ, R18 ;  /* 0x000000ffff187224 */ /* 0x000fc800078e0012 */
[----:B0-----:R-:W-:Y:S05]  /*51c0*/  RET.REL.NODEC R24 `(compute_statistics_extended) ;  /* 0xffffffac188c7950 */ /* 0x001fea0003c3ffff */
.L_x_149:
        /* <DEDUP_REMOVED lines=11> */
.L_x_153:


//--------------------- .nv.shared.compute_cross_correlation --------------------------
	.section	.nv.shared.compute_cross_correlation,"aw",@nobits
	.sectionflags	@""
	.align	16
	.zero		1024


//--------------------- .nv.shared.reserved.0     --------------------------
	.section	.nv.shared.reserved.0,"aw",@nobits
	.weak		__nv_reservedSMEM_offset_0_alias
	.size		__nv_reservedSMEM_offset_0_alias, 0, 64
	.other		__nv_reservedSMEM_offset_0_alias,@"STO_CUDA_RESERVED_SHARED STV_DEFAULT"
__nv_reservedSMEM_offset_0_alias:
	.zero		0
	.zero		64


//--------------------- .nv.shared.compute_statistics_extended --------------------------
	.section	.nv.shared.compute_statistics_extended,"aw",@nobits
	.sectionflags	@""
	.align	16
.nv.shared.compute_statistics_extended:
	.zero		1040


//--------------------- .nv.constant0.compute_cross_correlation --------------------------
	.section	.nv.constant0.compute_cross_correlation,"a",@progbits
	.sectionflags	@""
	.align	4
.nv.constant0.compute_cross_correlation:
	.zero		928


//--------------------- .nv.constant0.compute_statistics_extended --------------------------
	.section	.nv.constant0.compute_statistics_extended,"a",@progbits
	.sectionflags	@""
	.align	4
.nv.constant0.compute_statistics_extended:
	.zero		916


//--------------------- SYMBOLS --------------------------

	.type		.nv.reservedSmem.offset0,@object
	.size		.nv.reservedSmem.offset0,0x4
	.type		.nv.reservedSmem.cap,@object
	.size		.nv.reservedSmem.cap,0x4
